	.headerflags	@"EF_CUDA_TEXMODE_UNIFIED EF_CUDA_64BIT_ADDRESS EF_CUDA_ACCELERATORS EF_CUDA_SM90 EF_CUDA_VIRTUAL_SM(EF_CUDA_SM90)"
	.elftype	@"ET_EXEC"


//--------------------- .nv.info                  --------------------------
	.section	.nv.info,"",@"SHT_CUDA_INFO"
	.align	4


	//----- nvinfo : EIATTR_REGCOUNT
	.align		4
        /*0000*/ 	.byte	0x04, 0x2f
        /*0002*/ 	.short	(.L_1 - .L_0)
	.align		4
.L_0:
        /*0004*/ 	.word	index@(triton_poi_fused_convolution_relu_10)
        /*0008*/ 	.word	0x00000050


	//----- nvinfo : EIATTR_MIN_STACK_SIZE
	.align		4
.L_1:
        /*000c*/ 	.byte	0x04, 0x12
        /*000e*/ 	.short	(.L_3 - .L_2)
	.align		4
.L_2:
        /*0010*/ 	.word	index@(triton_poi_fused_convolution_relu_10)
        /*0014*/ 	.word	0x00000000


	//----- nvinfo : EIATTR_FRAME_SIZE
	.align		4
.L_3:
        /*0018*/ 	.byte	0x04, 0x11
        /*001a*/ 	.short	(.L_5 - .L_4)
	.align		4
.L_4:
        /*001c*/ 	.word	index@(triton_poi_fused_convolution_relu_10)
        /*0020*/ 	.word	0x00000000


	//----- nvinfo : EIATTR_MIN_STACK_SIZE
	.align		4
.L_5:
        /*0024*/ 	.byte	0x04, 0x12
        /*0026*/ 	.short	(.L_7 - .L_6)
	.align		4
.L_6:
        /*0028*/ 	.word	index@(triton_poi_fused_convolution_relu_10)
        /*002c*/ 	.word	0x00000000
.L_7:


//--------------------- .nv.info.triton_poi_fused_convolution_relu_10 --------------------------
	.section	.nv.info.triton_poi_fused_convolution_relu_10,"",@"SHT_CUDA_INFO"
	.sectionflags	@""
	.align	4


	//----- nvinfo : EIATTR_CUDA_API_VERSION
	.align		4
        /*0000*/ 	.byte	0x04, 0x37
        /*0002*/ 	.short	(.L_9 - .L_8)
.L_8:
        /*0004*/ 	.word	0x0000007c


	//----- nvinfo : EIATTR_KPARAM_INFO
	.align		4
.L_9:
        /*0008*/ 	.byte	0x04, 0x17
        /*000a*/ 	.short	(.L_11 - .L_10)
.L_10:
        /*000c*/ 	.word	0x00000000
        /*0010*/ 	.short	0x0005
        /*0012*/ 	.short	0x0024
        /*0014*/ 	.byte	0x00, 0xf0, 0x11, 0x00


	//----- nvinfo : EIATTR_KPARAM_INFO
	.align		4
.L_11:
        /*0018*/ 	.byte	0x04, 0x17
        /*001a*/ 	.short	(.L_13 - .L_12)
.L_12:
        /*001c*/ 	.word	0x00000000
        /*0020*/ 	.short	0x0004
        /*0022*/ 	.short	0x0020
        /*0024*/ 	.byte	0x00, 0xf0, 0x11, 0x00


	//----- nvinfo : EIATTR_KPARAM_INFO
	.align		4
.L_13:
        /*0028*/ 	.byte	0x04, 0x17
        /*002a*/ 	.short	(.L_15 - .L_14)
.L_14:
        /*002c*/ 	.word	0x00000000
        /*0030*/ 	.short	0x0003
        /*0032*/ 	.short	0x0018
        /*0034*/ 	.byte	0x00, 0xf4, 0x21, 0x00


	//----- nvinfo : EIATTR_KPARAM_INFO
	.align		4
.L_15:
        /*0038*/ 	.byte	0x04, 0x17
        /*003a*/ 	.short	(.L_17 - .L_16)
.L_16:
        /*003c*/ 	.word	0x00000000
        /*0040*/ 	.short	0x0002
        /*0042*/ 	.short	0x0010
        /*0044*/ 	.byte	0x00, 0xf4, 0x21, 0x00


	//----- nvinfo : EIATTR_KPARAM_INFO
	.align		4
.L_17:
        /*0048*/ 	.byte	0x04, 0x17
        /*004a*/ 	.short	(.L_19 - .L_18)
.L_18:
        /*004c*/ 	.word	0x00000000
        /*0050*/ 	.short	0x0001
        /*0052*/ 	.short	0x0008
        /*0054*/ 	.byte	0x00, 0xf4, 0x21, 0x00


	//----- nvinfo : EIATTR_KPARAM_INFO
	.align		4
.L_19:
        /*0058*/ 	.byte	0x04, 0x17
        /*005a*/ 	.short	(.L_21 - .L_20)
.L_20:
        /*005c*/ 	.word	0x00000000
        /*0060*/ 	.short	0x0000
        /*0062*/ 	.short	0x0000
        /*0064*/ 	.byte	0x00, 0xf4, 0x21, 0x00


	//----- nvinfo : EIATTR_SPARSE_MMA_MASK
	.align		4
.L_21:
        /*0068*/ 	.byte	0x03, 0x50
        /*006a*/ 	.short	0x0000


	//----- nvinfo : EIATTR_MAXREG_COUNT
	.align		4
        /*006c*/ 	.byte	0x03, 0x1b
        /*006e*/ 	.short	0x00ff


	//----- nvinfo : EIATTR_EXIT_INSTR_OFFSETS
	.align		4
        /*0070*/ 	.byte	0x04, 0x1c
        /*0072*/ 	.short	(.L_23 - .L_22)


	//   ....[0]....
.L_22:
        /*0074*/ 	.word	0x00001ef0


	//   ....[1]....
        /*0078*/ 	.word	0x00001f10


	//----- nvinfo : EIATTR_REQNTID
	.align		4
.L_23:
        /*007c*/ 	.byte	0x04, 0x10
        /*007e*/ 	.short	(.L_25 - .L_24)
.L_24:
        /*0080*/ 	.word	0x00000100
        /*0084*/ 	.word	0x00000001
        /*0088*/ 	.word	0x00000001


	//----- nvinfo : EIATTR_CBANK_PARAM_SIZE
	.align		4
.L_25:
        /*008c*/ 	.byte	0x03, 0x19
        /*008e*/ 	.short	0x0028


	//----- nvinfo : EIATTR_PARAM_CBANK
	.align		4
        /*0090*/ 	.byte	0x04, 0x0a
        /*0092*/ 	.short	(.L_27 - .L_26)
	.align		4
.L_26:
        /*0094*/ 	.word	index@(.nv.constant0.triton_poi_fused_convolution_relu_10)
        /*0098*/ 	.short	0x0210
        /*009a*/ 	.short	0x0028


	//----- nvinfo : EIATTR_SW_WAR
	.align		4
.L_27:
        /*009c*/ 	.byte	0x04, 0x36
        /*009e*/ 	.short	(.L_29 - .L_28)
.L_28:
        /*00a0*/ 	.word	0x00000008
.L_29:


//--------------------- .nv.callgraph             --------------------------
	.section	.nv.callgraph,"",@"SHT_CUDA_CALLGRAPH"
	.align	4
	.sectionentsize	8
	.align		4
        /*0000*/ 	.word	0x00000000
	.align		4
        /*0004*/ 	.word	0xffffffff
	.align		4
        /*0008*/ 	.word	0x00000000
	.align		4
        /*000c*/ 	.word	0xfffffffe
	.align		4
        /*0010*/ 	.word	0x00000000
	.align		4
        /*0014*/ 	.word	0xfffffffd
	.align		4
        /*0018*/ 	.word	0x00000000
	.align		4
        /*001c*/ 	.word	0xfffffffc


//--------------------- .text.triton_poi_fused_convolution_relu_10 --------------------------
	.section	.text.triton_poi_fused_convolution_relu_10,"ax",@progbits
	.sectionflags	@"SHF_BARRIERS=1"
	.align	128
        .global         triton_poi_fused_convolution_relu_10
        .type           triton_poi_fused_convolution_relu_10,@function
        .size           triton_poi_fused_convolution_relu_10,(.L_x_1 - triton_poi_fused_convolution_relu_10)
        .other          triton_poi_fused_convolution_relu_10,@"STO_CUDA_ENTRY STV_DEFAULT"
triton_poi_fused_convolution_relu_10:
.text.triton_poi_fused_convolution_relu_10:
[----:B------:R-:W0:Y:S01]  /*0000*/  LDC R1, c[0x0][0x28] ;  /* 0x00000a00ff017b82 */ /* 0x000e220000000800 */
[----:B------:R-:W1:Y:S07]  /*0010*/  S2R R30, SR_TID.X ;  /* 0x00000000001e7919 */ /* 0x000e6e0000002100 */
[----:B------:R-:W2:Y:S01]  /*0020*/  LDC.64 R26, c[0x0][0x210] ;  /* 0x00008400ff1a7b82 */ /* 0x000ea20000000a00 */
[----:B------:R-:W-:Y:S02]  /*0030*/  CS2R R16, SRZ ;  /* 0x0000000000107805 */ /* 0x000fe4000001ff00 */
[----:B------:R-:W-:Y:S01]  /*0040*/  CS2R R18, SRZ ;  /* 0x0000000000127805 */ /* 0x000fe2000001ff00 */
[----:B------:R-:W3:Y:S01]  /*0050*/  S2R R3, SR_CTAID.Y ;  /* 0x0000000000037919 */ /* 0x000ee20000002600 */
[----:B------:R-:W-:-:S02]  /*0060*/  CS2R R12, SRZ ;  /* 0x00000000000c7805 */ /* 0x000fc4000001ff00 */
[----:B------:R-:W-:Y:S01]  /*0070*/  CS2R R14, SRZ ;  /* 0x00000000000e7805 */ /* 0x000fe2000001ff00 */
[----:B------:R-:W-:Y:S01]  /*0080*/  ULDC.64 UR6, c[0x0][0x208] ;  /* 0x0000820000067ab9 */ /* 0x000fe20000000a00 */
[----:B------:R-:W4:Y:S01]  /*0090*/  S2R R77, SR_CTAID.X ;  /* 0x00000000004d7919 */ /* 0x000f220000002500 */
[----:B------:R-:W-:Y:S02]  /*00a0*/  CS2R R6, SRZ ;  /* 0x0000000000067805 */ /* 0x000fe4000001ff00 */
[----:B------:R-:W-:Y:S01]  /*00b0*/  CS2R R8, SRZ ;  /* 0x0000000000087805 */ /* 0x000fe2000001ff00 */
[----:B------:R-:W5:Y:S08]  /*00c0*/  S2UR UR5, SR_CgaCtaId ;  /* 0x00000000000579c3 */ /* 0x000f700000008800 */
[----:B------:R-:W5:Y:S01]  /*00d0*/  LDC.64 R32, c[0x0][0x218] ;  /* 0x00008600ff207b82 */ /* 0x000f620000000a00 */
[----:B-1----:R-:W-:Y:S01]  /*00e0*/  IMAD.SHL.U32 R20, R30, 0x4, RZ ;  /* 0x000000041e147824 */ /* 0x002fe200078e00ff */
[----:B------:R-:W-:-:S02]  /*00f0*/  SHF.R.U32.HI R28, RZ, 0x6, R30 ;  /* 0x00000006ff1c7819 */ /* 0x000fc4000001161e */
[--C-:B---3--:R-:W-:Y:S02]  /*0100*/  SHF.R.S32.HI R21, RZ, 0x17, R3.reuse ;  /* 0x00000017ff157819 */ /* 0x108fe40000011403 */
[----:B------:R-:W-:Y:S02]  /*0110*/  LOP3.LUT R20, R20, 0xfc, RZ, 0xc0, !PT ;  /* 0x000000fc14147812 */ /* 0x000fe400078ec0ff */
[----:B------:R-:W-:Y:S01]  /*0120*/  SGXT R21, R21, 0x1 ;  /* 0x000000011515781a */ /* 0x000fe20000000200 */
[----:B----4-:R-:W-:Y:S01]  /*0130*/  IMAD.SHL.U32 R77, R77, 0x10, RZ ;  /* 0x000000104d4d7824 */ /* 0x010fe200078e00ff */
[----:B------:R-:W-:Y:S02]  /*0140*/  PRMT R0, R20, 0x6540, R3 ;  /* 0x0000654014007816 */ /* 0x000fe40000000003 */
[----:B------:R-:W-:Y:S02]  /*0150*/  SGXT.U32 R28, R28, 0x2 ;  /* 0x000000021c1c781a */ /* 0x000fe40000000000 */
[----:B------:R-:W-:-:S02]  /*0160*/  LEA.HI R2, R21, R0, RZ, 0x8 ;  /* 0x0000000015027211 */ /* 0x000fc400078f40ff */
[----:B------:R-:W-:Y:S02]  /*0170*/  LOP3.LUT R52, R77, R28, RZ, 0xfc, !PT ;  /* 0x0000001c4d347212 */ /* 0x000fe400078efcff */
[----:B------:R-:W-:Y:S02]  /*0180*/  LOP3.LUT R5, R2, 0xffffff00, RZ, 0xc0, !PT ;  /* 0xffffff0002057812 */ /* 0x000fe400078ec0ff */
[----:B------:R-:W-:Y:S02]  /*0190*/  SHF.R.S32.HI R2, RZ, 0x8, R2 ;  /* 0x00000008ff027819 */ /* 0x000fe40000011402 */
[----:B------:R-:W-:Y:S01]  /*01a0*/  ISETP.GE.AND P3, PT, R52, 0x9, PT ;  /* 0x000000093400780c */ /* 0x000fe20003f66270 */
[----:B------:R-:W-:Y:S01]  /*01b0*/  IMAD.IADD R5, R0, 0x1, -R5 ;  /* 0x0000000100057824 */ /* 0x000fe200078e0a05 */
[----:B------:R-:W-:Y:S02]  /*01c0*/  LOP3.LUT R0, R77, 0x4, R28, 0xfe, !PT ;  /* 0x000000044d007812 */ /* 0x000fe400078efe1c */
[----:B------:R-:W-:Y:S01]  /*01d0*/  LOP3.LUT R51, R77, 0x8, R28, 0xfe, !PT ;  /* 0x000000084d337812 */ /* 0x000fe200078efe1c */
[----:B------:R-:W-:Y:S01]  /*01e0*/  IMAD R5, R2, 0x900, R5 ;  /* 0x0000090002057824 */ /* 0x000fe200078e0205 */
[----:B------:R-:W-:-:S02]  /*01f0*/  ISETP.GE.AND P2, PT, R0, 0x9, PT ;  /* 0x000000090000780c */ /* 0x000fc40003f46270 */
[----:B------:R-:W-:Y:S01]  /*0200*/  ISETP.GE.AND P1, PT, R51, 0x9, PT ;  /* 0x000000093300780c */ /* 0x000fe20003f26270 */
[--C-:B------:R-:W-:Y:S02]  /*0210*/  IMAD R52, R52, 0x100, R5.reuse ;  /* 0x0000010034347824 */ /* 0x100fe400078e0205 */
[----:B------:R-:W-:Y:S02]  /*0220*/  IMAD R0, R0, 0x100, R5 ;  /* 0x0000010000007824 */ /* 0x000fe400078e0205 */
[----:B--2---:R-:W-:Y:S01]  /*0230*/  IMAD.WIDE R10, R52, 0x4, R26 ;  /* 0x00000004340a7825 */ /* 0x004fe200078e021a */
[----:B------:R-:W-:-:S03]  /*0240*/  ISETP.GE.AND P0, PT, R77, RZ, PT ;  /* 0x000000ff4d00720c */ /* 0x000fc60003f06270 */
[----:B------:R-:W-:Y:S01]  /*0250*/  IMAD.WIDE R22, R0, 0x4, R26 ;  /* 0x0000000400167825 */ /* 0x000fe200078e021a */
[----:B------:R1:W2:Y:S03]  /*0260*/  @!P3 LDG.E.EL.128 R16, desc[UR6][R10.64] ;  /* 0x000000060a10b981 */ /* 0x0002a6000c2e1d00 */
[----:B------:R-:W-:Y:S01]  /*0270*/  IMAD R51, R51, 0x100, R5 ;  /* 0x0000010033337824 */ /* 0x000fe200078e0205 */
[----:B------:R-:W-:Y:S01]  /*0280*/  CS2R R4, SRZ ;  /* 0x0000000000047805 */ /* 0x000fe2000001ff00 */
[----:B------:R-:W-:Y:S01]  /*0290*/  VIADD R50, R52, 0xc00 ;  /* 0x00000c0034327836 */ /* 0x000fe20000000000 */
[----:B------:R3:W4:Y:S01]  /*02a0*/  @!P2 LDG.E.EL.128 R12, desc[UR6][R22.64] ;  /* 0x00000006160ca981 */ /* 0x000722000c2e1d00 */
[----:B------:R-:W-:Y:S01]  /*02b0*/  IMAD.WIDE R24, R51, 0x4, R26 ;  /* 0x0000000433187825 */ /* 0x000fe200078e021a */
[----:B-1----:R-:W-:-:S04]  /*02c0*/  CS2R R10, SRZ ;  /* 0x00000000000a7805 */ /* 0x002fc8000001ff00 */
[----:B------:R-:W4:Y:S01]  /*02d0*/  @!P1 LDG.E.EL.128 R4, desc[UR6][R24.64] ;  /* 0x0000000618049981 */ /* 0x000f22000c2e1d00 */
[----:B---3--:R-:W-:-:S05]  /*02e0*/  IMAD.WIDE R22, R50, 0x4, R26 ;  /* 0x0000000432167825 */ /* 0x008fca00078e021a */
[----:B------:R1:W3:Y:S01]  /*02f0*/  @!P0 LDG.E.EL.128 R8, desc[UR6][R22.64] ;  /* 0x0000000616088981 */ /* 0x0002e2000c2e1d00 */
[C---:B------:R-:W-:Y:S01]  /*0300*/  PRMT R2, R30.reuse, 0x6540, R3 ;  /* 0x000065401e027816 */ /* 0x040fe20000000003 */
[----:B------:R-:W-:-:S03]  /*0310*/  IMAD.SHL.U32 R26, R30, 0x40, RZ ;  /* 0x000000401e1a7824 */ /* 0x000fc600078e00ff */
[----:B------:R-:W-:Y:S01]  /*0320*/  LEA.HI R21, R21, R2, RZ, 0x8 ;  /* 0x0000000215157211 */ /* 0x000fe200078f40ff */
[----:B------:R-:W-:Y:S01]  /*0330*/  UMOV UR4, 0x400 ;  /* 0x0000040000047882 */ /* 0x000fe20000000000 */
[----:B------:R-:W-:Y:S02]  /*0340*/  LOP3.LUT R27, R26, 0xfc0, RZ, 0xc0, !PT ;  /* 0x00000fc01a1b7812 */ /* 0x000fe400078ec0ff */
[----:B------:R-:W-:Y:S01]  /*0350*/  LOP3.LUT R21, R21, 0xffffff00, RZ, 0xc0, !PT ;  /* 0xffffff0015157812 */ /* 0x000fe200078ec0ff */
[----:B-----5:R-:W-:Y:S01]  /*0360*/  UPRMT UR4, UR5, 0x654, UR4 ;  /* 0x0000065405047896 */ /* 0x020fe20008000004 */
[----:B-1----:R-:W-:-:S03]  /*0370*/  LOP3.LUT R22, R27, 0x20, RZ, 0xfc, !PT ;  /* 0x000000201b167812 */ /* 0x002fc600078efcff */
[----:B------:R-:W-:Y:S01]  /*0380*/  IMAD.IADD R21, R2, 0x1, -R21 ;  /* 0x0000000102157824 */ /* 0x000fe200078e0a15 */
[C---:B------:R-:W-:Y:S02]  /*0390*/  LOP3.LUT R2, R27.reuse, 0x10, RZ, 0xfc, !PT ;  /* 0x000000101b027812 */ /* 0x040fe400078efcff */
[C---:B------:R-:W-:Y:S02]  /*03a0*/  LOP3.LUT R28, R27.reuse, R28, RZ, 0xfc, !PT ;  /* 0x0000001c1b1c7212 */ /* 0x040fe400078efcff */
[C---:B------:R-:W-:Y:S02]  /*03b0*/  LOP3.LUT R24, R27.reuse, 0x30, RZ, 0xfc, !PT ;  /* 0x000000301b187812 */ /* 0x040fe400078efcff */
[----:B------:R-:W-:Y:S02]  /*03c0*/  LEA.HI R27, R27, UR4, RZ, 0x1e ;  /* 0x000000041b1b7c11 */ /* 0x000fe4000f8ff0ff */
[----:B------:R-:W-:Y:S02]  /*03d0*/  LEA.HI R23, R2, UR4, RZ, 0x1e ;  /* 0x0000000402177c11 */ /* 0x000fe4000f8ff0ff */
[----:B------:R-:W-:-:S02]  /*03e0*/  LEA.HI R25, R22, UR4, RZ, 0x1e ;  /* 0x0000000416197c11 */ /* 0x000fc4000f8ff0ff */
[----:B------:R-:W-:Y:S01]  /*03f0*/  LEA.HI R29, R24, UR4, RZ, 0x1e ;  /* 0x00000004181d7c11 */ /* 0x000fe2000f8ff0ff */
[C---:B------:R-:W-:Y:S02]  /*0400*/  IMAD R27, R28.reuse, 0x4, R27 ;  /* 0x000000041c1b7824 */ /* 0x040fe400078e021b */
[C---:B------:R-:W-:Y:S02]  /*0410*/  IMAD R2, R28.reuse, 0x4, R23 ;  /* 0x000000041c027824 */ /* 0x040fe400078e0217 */
[C---:B------:R-:W-:Y:S02]  /*0420*/  IMAD R25, R28.reuse, 0x4, R25 ;  /* 0x000000041c197824 */ /* 0x040fe400078e0219 */
[----:B------:R-:W-:Y:S02]  /*0430*/  IMAD R28, R28, 0x4, R29 ;  /* 0x000000041c1c7824 */ /* 0x000fe400078e021d */
[----:B0-----:R-:W-:Y:S01]  /*0440*/  IMAD.WIDE R32, R21, 0x4, R32 ;  /* 0x0000000415207825 */ /* 0x001fe200078e0220 */
[----:B--2---:R-:W-:Y:S04]  /*0450*/  STS [R27], R16 ;  /* 0x000000101b007388 */ /* 0x004fe80000000800 */
[----:B------:R-:W-:Y:S04]  /*0460*/  STS [R2+0x40], R17 ;  /* 0x0000401102007388 */ /* 0x000fe80000000800 */
[----:B------:R-:W-:Y:S04]  /*0470*/  STS [R25+0x80], R18 ;  /* 0x0000801219007388 */ /* 0x000fe80000000800 */
[----:B------:R-:W-:Y:S04]  /*0480*/  STS [R28+0xc0], R19 ;  /* 0x0000c0131c007388 */ /* 0x000fe80000000800 */
[----:B----4-:R-:W-:Y:S04]  /*0490*/  STS [R27+0x10], R12 ;  /* 0x0000100c1b007388 */ /* 0x010fe80000000800 */
[----:B------:R-:W-:Y:S04]  /*04a0*/  STS [R2+0x50], R13 ;  /* 0x0000500d02007388 */ /* 0x000fe80000000800 */
[----:B------:R-:W-:Y:S04]  /*04b0*/  STS [R25+0x90], R14 ;  /* 0x0000900e19007388 */ /* 0x000fe80000000800 */
[----:B------:R-:W-:Y:S04]  /*04c0*/  STS [R28+0xd0], R15 ;  /* 0x0000d00f1c007388 */ /* 0x000fe80000000800 */
[----:B------:R-:W-:Y:S04]  /*04d0*/  STS [R27+0x20], R4 ;  /* 0x000020041b007388 */ /* 0x000fe80000000800 */
[----:B------:R-:W-:Y:S04]  /*04e0*/  STS [R2+0x60], R5 ;  /* 0x0000600502007388 */ /* 0x000fe80000000800 */
[----:B------:R-:W-:Y:S04]  /*04f0*/  STS [R25+0xa0], R6 ;  /* 0x0000a00619007388 */ /* 0x000fe80000000800 */
[----:B------:R-:W-:Y:S04]  /*0500*/  STS [R28+0xe0], R7 ;  /* 0x0000e0071c007388 */ /* 0x000fe80000000800 */
[----:B---3--:R-:W-:Y:S04]  /*0510*/  STS [R27+0x30], R8 ;  /* 0x000030081b007388 */ /* 0x008fe80000000800 */
[----:B------:R0:W-:Y:S04]  /*0520*/  STS [R2+0x70], R9 ;  /* 0x0000700902007388 */ /* 0x0001e80000000800 */
[----:B------:R-:W-:Y:S04]  /*0530*/  STS [R25+0xb0], R10 ;  /* 0x0000b00a19007388 */ /* 0x000fe80000000800 */
[----:B------:R1:W-:Y:S01]  /*0540*/  STS [R28+0xf0], R11 ;  /* 0x0000f00b1c007388 */ /* 0x0003e20000000800 */
[----:B------:R-:W-:Y:S06]  /*0550*/  BAR.SYNC.DEFER_BLOCKING 0x0 ;  /* 0x0000000000007b1d */ /* 0x000fec0000010000 */
[----:B------:R2:W3:Y:S01]  /*0560*/  LDG.E.EL R32, desc[UR6][R32.64] ;  /* 0x0000000620207981 */ /* 0x0004e2000c2e1900 */
[----:B------:R-:W-:-:S02]  /*0570*/  SHF.R.U32.HI R55, RZ, 0x4, R30 ;  /* 0x00000004ff377819 */ /* 0x000fc4000001161e */
[----:B------:R-:W-:Y:S02]  /*0580*/  SHF.R.U32.HI R21, RZ, 0x2, R30 ;  /* 0x00000002ff157819 */ /* 0x000fe4000001161e */
[----:B------:R-:W-:Y:S02]  /*0590*/  LOP3.LUT R77, R77, 0xf, R30, 0xf8, !PT ;  /* 0x0000000f4d4d7812 */ /* 0x000fe400078ef81e */
[----:B------:R-:W-:-:S04]  /*05a0*/  LOP3.LUT R30, R30, 0xff, RZ, 0xc0, !PT ;  /* 0x000000ff1e1e7812 */ /* 0x000fc800078ec0ff */
[C---:B0-----:R-:W-:Y:S02]  /*05b0*/  LOP3.LUT R2, R30.reuse, 0x100, RZ, 0xfc, !PT ;  /* 0x000001001e027812 */ /* 0x041fe400078efcff */
[C---:B------:R-:W-:Y:S02]  /*05c0*/  LOP3.LUT R26, R30.reuse, 0x400, RZ, 0xfc, !PT ;  /* 0x000004001e1a7812 */ /* 0x040fe400078efcff */
[C---:B--2---:R-:W-:Y:S02]  /*05d0*/  LOP3.LUT R33, R30.reuse, 0x800, RZ, 0xfc, !PT ;  /* 0x000008001e217812 */ /* 0x044fe400078efcff */
[C---:B------:R-:W-:Y:S02]  /*05e0*/  LOP3.LUT R34, R30.reuse, 0x900, RZ, 0xfc, !PT ;  /* 0x000009001e227812 */ /* 0x040fe400078efcff */
[C---:B------:R-:W-:Y:S02]  /*05f0*/  LOP3.LUT R36, R30.reuse, 0xa00, RZ, 0xfc, !PT ;  /* 0x00000a001e247812 */ /* 0x040fe400078efcff */
[----:B------:R-:W-:-:S02]  /*0600*/  LOP3.LUT R38, R30, 0xb00, RZ, 0xfc, !PT ;  /* 0x00000b001e267812 */ /* 0x000fc400078efcff */
[C---:B------:R-:W-:Y:S02]  /*0610*/  LOP3.LUT R40, R30.reuse, 0xc00, RZ, 0xfc, !PT ;  /* 0x00000c001e287812 */ /* 0x040fe400078efcff */
[C---:B------:R-:W-:Y:S02]  /*0620*/  LOP3.LUT R42, R30.reuse, 0xd00, RZ, 0xfc, !PT ;  /* 0x00000d001e2a7812 */ /* 0x040fe400078efcff */
[C---:B------:R-:W-:Y:S02]  /*0630*/  LOP3.LUT R44, R30.reuse, 0xe00, RZ, 0xfc, !PT ;  /* 0x00000e001e2c7812 */ /* 0x040fe400078efcff */
[C---:B------:R-:W-:Y:S02]  /*0640*/  LOP3.LUT R46, R30.reuse, 0xf00, RZ, 0xfc, !PT ;  /* 0x00000f001e2e7812 */ /* 0x040fe400078efcff */
[C---:B------:R-:W-:Y:S02]  /*0650*/  LOP3.LUT R22, R30.reuse, 0x200, RZ, 0xfc, !PT ;  /* 0x000002001e167812 */ /* 0x040fe400078efcff */
[----:B------:R-:W-:-:S02]  /*0660*/  LOP3.LUT R23, R30, 0x300, RZ, 0xfc, !PT ;  /* 0x000003001e177812 */ /* 0x000fc400078efcff */
[C---:B------:R-:W-:Y:S02]  /*0670*/  LOP3.LUT R27, R30.reuse, 0x500, RZ, 0xfc, !PT ;  /* 0x000005001e1b7812 */ /* 0x040fe400078efcff */
[C---:B-1----:R-:W-:Y:S02]  /*0680*/  LOP3.LUT R28, R30.reuse, 0x600, RZ, 0xfc, !PT ;  /* 0x000006001e1c7812 */ /* 0x042fe400078efcff */
[----:B------:R-:W-:Y:S02]  /*0690*/  LOP3.LUT R31, R30, 0x700, RZ, 0xfc, !PT ;  /* 0x000007001e1f7812 */ /* 0x000fe400078efcff */
[----:B------:R-:W-:Y:S02]  /*06a0*/  LOP3.LUT R21, R21, 0x3c, RZ, 0xc0, !PT ;  /* 0x0000003c15157812 */ /* 0x000fe400078ec0ff */
[----:B------:R-:W-:Y:S02]  /*06b0*/  SHF.R.U32.HI R2, RZ, 0x2, R2 ;  /* 0x00000002ff027819 */ /* 0x000fe40000011602 */
[----:B------:R-:W-:-:S02]  /*06c0*/  SHF.R.U32.HI R26, RZ, 0x2, R26 ;  /* 0x00000002ff1a7819 */ /* 0x000fc4000001161a */
[----:B------:R-:W-:Y:S02]  /*06d0*/  SHF.R.U32.HI R33, RZ, 0x2, R33 ;  /* 0x00000002ff217819 */ /* 0x000fe40000011621 */
[----:B------:R-:W-:Y:S02]  /*06e0*/  SHF.R.U32.HI R35, RZ, 0x2, R34 ;  /* 0x00000002ff237819 */ /* 0x000fe40000011622 */
[----:B------:R-:W-:Y:S02]  /*06f0*/  SHF.R.U32.HI R37, RZ, 0x2, R36 ;  /* 0x00000002ff257819 */ /* 0x000fe40000011624 */
[----:B------:R-:W-:Y:S02]  /*0700*/  SHF.R.U32.HI R39, RZ, 0x2, R38 ;  /* 0x00000002ff277819 */ /* 0x000fe40000011626 */
        /* <DEDUP_REMOVED lines=8> */
[----:B------:R-:W-:Y:S01]  /*0790*/  SHF.R.U32.HI R31, RZ, 0x2, R31 ;  /* 0x00000002ff1f7819 */ /* 0x000fe2000001161f */
[----:B------:R-:W-:Y:S01]  /*07a0*/  VIADD R21, R21, UR4 ;  /* 0x0000000415157c36 */ /* 0x000fe20008000000 */
[----:B------:R-:W-:Y:S02]  /*07b0*/  LOP3.LUT R2, R2, 0x7c, RZ, 0xc0, !PT ;  /* 0x0000007c02027812 */ /* 0x000fe400078ec0ff */
[----:B------:R-:W-:Y:S02]  /*07c0*/  LOP3.LUT R26, R26, 0x13c, RZ, 0xc0, !PT ;  /* 0x0000013c1a1a7812 */ /* 0x000fe400078ec0ff */
[----:B------:R-:W-:Y:S02]  /*07d0*/  LOP3.LUT R38, R33, 0x23c, RZ, 0xc0, !PT ;  /* 0x0000023c21267812 */ /* 0x000fe400078ec0ff */
[----:B------:R-:W-:Y:S02]  /*07e0*/  LOP3.LUT R40, R35, 0x27c, RZ, 0xc0, !PT ;  /* 0x0000027c23287812 */ /* 0x000fe400078ec0ff */
[----:B------:R-:W-:-:S02]  /*07f0*/  LOP3.LUT R42, R37, 0x2bc, RZ, 0xc0, !PT ;  /* 0x000002bc252a7812 */ /* 0x000fc400078ec0ff */
[----:B------:R-:W-:Y:S02]  /*0800*/  LOP3.LUT R44, R39, 0x2fc, RZ, 0xc0, !PT ;  /* 0x000002fc272c7812 */ /* 0x000fe400078ec0ff */
        /* <DEDUP_REMOVED lines=8> */
[----:B------:R-:W-:Y:S01]  /*0890*/  LOP3.LUT R36, R31, 0x1fc, RZ, 0xc0, !PT ;  /* 0x000001fc1f247812 */ /* 0x000fe200078ec0ff */
[----:B------:R-:W-:Y:S02]  /*08a0*/  IMAD R23, R30, 0x4, R21 ;  /* 0x000000041e177824 */ /* 0x000fe400078e0215 */
[----:B------:R-:W-:Y:S02]  /*08b0*/  VIADD R21, R2, UR4 ;  /* 0x0000000402157c36 */ /* 0x000fe40008000000 */
[----:B------:R-:W-:-:S02]  /*08c0*/  VIADD R31, R26, UR4 ;  /* 0x000000041a1f7c36 */ /* 0x000fc40008000000 */
[----:B------:R-:W-:Y:S01]  /*08d0*/  VIADD R39, R38, UR4 ;  /* 0x0000000426277c36 */ /* 0x000fe20008000000 */
[----:B------:R-:W-:Y:S01]  /*08e0*/  LDS R23, [R23] ;  /* 0x0000000017177984 */ /* 0x000fe20000000800 */
[----:B------:R-:W-:Y:S02]  /*08f0*/  VIADD R41, R40, UR4 ;  /* 0x0000000428297c36 */ /* 0x000fe40008000000 */
[----:B------:R-:W-:Y:S02]  /*0900*/  VIADD R43, R42, UR4 ;  /* 0x000000042a2b7c36 */ /* 0x000fe40008000000 */
[----:B------:R-:W-:Y:S02]  /*0910*/  VIADD R45, R44, UR4 ;  /* 0x000000042c2d7c36 */ /* 0x000fe40008000000 */
[----:B------:R-:W-:Y:S02]  /*0920*/  VIADD R47, R46, UR4 ;  /* 0x000000042e2f7c36 */ /* 0x000fe40008000000 */
[----:B------:R-:W-:-:S02]  /*0930*/  VIADD R49, R48, UR4 ;  /* 0x0000000430317c36 */ /* 0x000fc40008000000 */
[----:B------:R-:W-:Y:S02]  /*0940*/  VIADD R53, R53, UR4 ;  /* 0x0000000435357c36 */ /* 0x000fe40008000000 */
[----:B------:R-:W-:Y:S02]  /*0950*/  VIADD R59, R54, UR4 ;  /* 0x00000004363b7c36 */ /* 0x000fe40008000000 */
[----:B------:R-:W-:Y:S02]  /*0960*/  VIADD R27, R22, UR4 ;  /* 0x00000004161b7c36 */ /* 0x000fe40008000000 */
[----:B------:R-:W-:Y:S02]  /*0970*/  VIADD R29, R24, UR4 ;  /* 0x00000004181d7c36 */ /* 0x000fe40008000000 */
[----:B------:R-:W-:Y:S02]  /*0980*/  VIADD R33, R28, UR4 ;  /* 0x000000041c217c36 */ /* 0x000fe40008000000 */
[----:B------:R-:W-:-:S02]  /*0990*/  VIADD R35, R34, UR4 ;  /* 0x0000000422237c36 */ /* 0x000fc40008000000 */
[----:B------:R-:W-:Y:S02]  /*09a0*/  VIADD R37, R36, UR4 ;  /* 0x0000000424257c36 */ /* 0x000fe40008000000 */
[C---:B------:R-:W-:Y:S02]  /*09b0*/  IMAD R57, R30.reuse, 0x4, R21 ;  /* 0x000000041e397824 */ /* 0x040fe400078e0215 */
[C---:B------:R-:W-:Y:S02]  /*09c0*/  IMAD R2, R30.reuse, 0x4, R31 ;  /* 0x000000041e027824 */ /* 0x040fe400078e021f */
[C---:B------:R-:W-:Y:S02]  /*09d0*/  IMAD R36, R30.reuse, 0x4, R39 ;  /* 0x000000041e247824 */ /* 0x040fe400078e0227 */
[C---:B------:R-:W-:Y:S01]  /*09e0*/  IMAD R22, R30.reuse, 0x4, R41 ;  /* 0x000000041e167824 */ /* 0x040fe200078e0229 */
[----:B------:R-:W-:Y:S01]  /*09f0*/  LDS R57, [R57+0x400] ;  /* 0x0004000039397984 */ /* 0x000fe20000000800 */
[----:B------:R-:W-:-:S02]  /*0a00*/  IMAD R21, R30, 0x4, R43 ;  /* 0x000000041e157824 */ /* 0x000fc400078e022b */
[C---:B------:R-:W-:Y:S01]  /*0a10*/  IMAD R28, R30.reuse, 0x4, R45 ;  /* 0x000000041e1c7824 */ /* 0x040fe200078e022d */
[----:B------:R-:W-:Y:S01]  /*0a20*/  LDS R2, [R2+0x1000] ;  /* 0x0010000002027984 */ /* 0x000fe20000000800 */
[C---:B------:R-:W-:Y:S02]  /*0a30*/  IMAD R26, R30.reuse, 0x4, R47 ;  /* 0x000000041e1a7824 */ /* 0x040fe400078e022f */
[C---:B------:R-:W-:Y:S01]  /*0a40*/  IMAD R24, R30.reuse, 0x4, R49 ;  /* 0x000000041e187824 */ /* 0x040fe200078e0231 */
[----:B------:R-:W-:Y:S01]  /*0a50*/  LDS R36, [R36+0x2000] ;  /* 0x0020000024247984 */ /* 0x000fe20000000800 */
        /* <DEDUP_REMOVED lines=9> */
[----:B------:R-:W-:-:S03]  /*0af0*/  IMAD R37, R30, 0x4, R37 ;  /* 0x000000041e257824 */ /* 0x000fc600078e0225 */
[----:B------:R-:W-:Y:S04]  /*0b00*/  LDS R48, [R29+0xc00] ;  /* 0x000c00001d307984 */ /* 0x000fe80000000800 */
[----:B------:R0:W-:Y:S04]  /*0b10*/  LDS R42, [R33+0x1400] ;  /* 0x00140000212a7984 */ /* 0x0001e80000000800 */
[----:B------:R1:W-:Y:S04]  /*0b20*/  LDS R40, [R35+0x1800] ;  /* 0x0018000023287984 */ /* 0x0003e80000000800 */
[----:B------:R2:W-:Y:S04]  /*0b30*/  LDS R38, [R37+0x1c00] ;  /* 0x001c000025267984 */ /* 0x0005e80000000800 */
[----:B------:R-:W-:Y:S04]  /*0b40*/  LDS R28, [R28+0x2c00] ;  /* 0x002c00001c1c7984 */ /* 0x000fe80000000800 */
[----:B------:R-:W-:Y:S04]  /*0b50*/  LDS R26, [R26+0x3000] ;  /* 0x003000001a1a7984 */ /* 0x000fe80000000800 */
[----:B------:R-:W-:Y:S04]  /*0b60*/  LDS R24, [R24+0x3400] ;  /* 0x0034000018187984 */ /* 0x000fe80000000800 */
[----:B------:R-:W-:Y:S04]  /*0b70*/  LDS R54, [R54+0x3800] ;  /* 0x0038000036367984 */ /* 0x000fe80000000800 */
[----:B------:R-:W-:Y:S01]  /*0b80*/  LDS R56, [R56+0x3c00] ;  /* 0x003c000038387984 */ /* 0x000fe20000000800 */
[----:B------:R-:W-:Y:S01]  /*0b90*/  LEA R25, R30, UR4, 0x3 ;  /* 0x000000041e197c11 */ /* 0x000fe2000f8e18ff */
[----:B------:R-:W-:Y:S01]  /*0ba0*/  BAR.SYNC.DEFER_BLOCKING 0x0 ;  /* 0x0000000000007b1d */ /* 0x000fe20000010000 */
[----:B------:R-:W-:Y:S01]  /*0bb0*/  SGXT.U32 R55, R55, 0x4 ;  /* 0x000000043737781a */ /* 0x000fe20000000000 */
[----:B------:R-:W-:-:S03]  /*0bc0*/  IMAD.SHL.U32 R64, R3, 0x100, RZ ;  /* 0x0000010003407824 */ /* 0x000fc600078e00ff */
[C---:B------:R-:W-:Y:S02]  /*0bd0*/  PRMT R34, R55.reuse, 0x6540, R3 ;  /* 0x0000654037227816 */ /* 0x040fe40000000003 */
[----:B------:R-:W-:Y:S02]  /*0be0*/  LOP3.LUT R3, R55, 0x10, RZ, 0xfc, !PT ;  /* 0x0000001037037812 */ /* 0x000fe400078efcff */
[----:B------:R-:W-:Y:S02]  /*0bf0*/  LOP3.LUT R58, R64, 0x10, R55, 0xfe, !PT ;  /* 0x00000010403a7812 */ /* 0x000fe400078efe37 */
[----:B------:R-:W-:Y:S01]  /*0c00*/  LEA R47, R3, UR4, 0x3 ;  /* 0x00000004032f7c11 */ /* 0x000fe2000f8e18ff */
[----:B------:R-:W-:Y:S01]  /*0c10*/  IMAD R30, R30, -0x4, R25 ;  /* 0xfffffffc1e1e7824 */ /* 0x000fe200078e0219 */
[C---:B------:R-:W-:Y:S01]  /*0c20*/  LEA R39, R55.reuse, UR4, 0x3 ;  /* 0x0000000437277c11 */ /* 0x040fe2000f8e18ff */
[--C-:B------:R-:W-:Y:S01]  /*0c30*/  IMAD R43, R58, 0x9, R77.reuse ;  /* 0x000000093a2b7824 */ /* 0x100fe200078e024d */
[----:B------:R-:W-:Y:S01]  /*0c40*/  LOP3.LUT R60, R64, 0xd0, R55, 0xfe, !PT ;  /* 0x000000d0403c7812 */ /* 0x000fe200078efe37 */
[----:B------:R-:W-:Y:S01]  /*0c50*/  IMAD R41, R34, 0x9, R77 ;  /* 0x0000000922297824 */ /* 0x000fe200078e024d */
[----:B------:R-:W-:-:S03]  /*0c60*/  LOP3.LUT R49, R55, 0x40, RZ, 0xfc, !PT ;  /* 0x0000004037317812 */ /* 0x000fc600078efcff */
[----:B------:R-:W-:Y:S01]  /*0c70*/  IMAD R45, R60, 0x9, R77 ;  /* 0x000000093c2d7824 */ /* 0x000fe200078e024d */
[----:B------:R-:W-:Y:S02]  /*0c80*/  LEA R67, R49, UR4, 0x3 ;  /* 0x0000000431437c11 */ /* 0x000fe4000f8e18ff */
[----:B------:R-:W-:Y:S02]  /*0c90*/  LOP3.LUT R68, R64, 0x20, R55, 0xfe, !PT ;  /* 0x0000002040447812 */ /* 0x000fe400078efe37 */
[----:B------:R-:W-:Y:S02]  /*0ca0*/  LOP3.LUT R70, R64, 0x30, R55, 0xfe, !PT ;  /* 0x0000003040467812 */ /* 0x000fe400078efe37 */
[----:B------:R-:W-:Y:S02]  /*0cb0*/  LOP3.LUT R72, R64, 0x40, R55, 0xfe, !PT ;  /* 0x0000004040487812 */ /* 0x000fe400078efe37 */
[----:B------:R-:W-:Y:S02]  /*0cc0*/  LOP3.LUT R74, R64, 0x50, R55, 0xfe, !PT ;  /* 0x00000050404a7812 */ /* 0x000fe400078efe37 */
[----:B------:R-:W-:-:S02]  /*0cd0*/  LOP3.LUT R76, R64, 0x60, R55, 0xfe, !PT ;  /* 0x00000060404c7812 */ /* 0x000fc400078efe37 */
[----:B0-----:R-:W-:Y:S02]  /*0ce0*/  LOP3.LUT R33, R64, 0x70, R55, 0xfe, !PT ;  /* 0x0000007040217812 */ /* 0x001fe400078efe37 */
[----:B-1----:R-:W-:Y:S02]  /*0cf0*/  LOP3.LUT R35, R64, 0x80, R55, 0xfe, !PT ;  /* 0x0000008040237812 */ /* 0x002fe400078efe37 */
[----:B--2---:R-:W-:Y:S02]  /*0d00*/  LOP3.LUT R37, R64, 0x90, R55, 0xfe, !PT ;  /* 0x0000009040257812 */ /* 0x004fe400078efe37 */
[----:B------:R-:W-:Y:S02]  /*0d10*/  LOP3.LUT R66, R64, 0xa0, R55, 0xfe, !PT ;  /* 0x000000a040427812 */ /* 0x000fe400078efe37 */
[----:B------:R-:W-:Y:S02]  /*0d20*/  LOP3.LUT R46, R64, 0xb0, R55, 0xfe, !PT ;  /* 0x000000b0402e7812 */ /* 0x000fe400078efe37 */
[----:B------:R-:W-:-:S02]  /*0d30*/  LOP3.LUT R44, R64, 0xc0, R55, 0xfe, !PT ;  /* 0x000000c0402c7812 */ /* 0x000fc400078efe37 */
[----:B------:R-:W-:Y:S01]  /*0d40*/  LOP3.LUT R62, R64, 0xe0, R55, 0xfe, !PT ;  /* 0x000000e0403e7812 */ /* 0x000fe200078efe37 */
[----:B---3--:R0:W-:Y:S01]  /*0d50*/  STS [R25], R32 ;  /* 0x0000002019007388 */ /* 0x0081e20000000800 */
[----:B------:R-:W-:Y:S01]  /*0d60*/  BAR.SYNC.DEFER_BLOCKING 0x0 ;  /* 0x0000000000007b1d */ /* 0x000fe20000010000 */
[----:B0-----:R-:W-:-:S04]  /*0d70*/  LOP3.LUT R25, R55, 0x20, RZ, 0xfc, !PT ;  /* 0x0000002037197812 */ /* 0x001fc800078efcff */
[----:B------:R-:W-:Y:S01]  /*0d80*/  LEA R61, R25, UR4, 0x3 ;  /* 0x00000004193d7c11 */ /* 0x000fe2000f8e18ff */
[----:B------:R-:W0:Y:S04]  /*0d90*/  LDS R58, [R47] ;  /* 0x000000002f3a7984 */ /* 0x000e280000000800 */
[----:B------:R1:W2:Y:S04]  /*0da0*/  LDS R34, [R39] ;  /* 0x0000000027227984 */ /* 0x0002a80000000800 */
[----:B------:R-:W3:Y:S04]  /*0db0*/  LDS R60, [R61] ;  /* 0x000000003d3c7984 */ /* 0x000ee80000000800 */
[----:B------:R-:W4:Y:S01]  /*0dc0*/  LDS R67, [R67] ;  /* 0x0000000043437984 */ /* 0x000f220000000800 */
[----:B------:R-:W-:Y:S01]  /*0dd0*/  LOP3.LUT R64, R64, 0xf0, R55, 0xfe, !PT ;  /* 0x000000f040407812 */ /* 0x000fe200078efe37 */
[--C-:B------:R-:W-:Y:S01]  /*0de0*/  IMAD R3, R68, 0x9, R77.reuse ;  /* 0x0000000944037824 */ /* 0x100fe200078e024d */
[----:B------:R-:W-:Y:S01]  /*0df0*/  ISETP.GE.AND P4, PT, R77, 0x9, PT ;  /* 0x000000094d00780c */ /* 0x000fe20003f86270 */
[----:B------:R-:W-:-:S02]  /*0e00*/  IMAD R25, R70, 0x9, R77 ;  /* 0x0000000946197824 */ /* 0x000fc400078e024d */
[--C-:B------:R-:W-:Y:S02]  /*0e10*/  IMAD R27, R72, 0x9, R77.reuse ;  /* 0x00000009481b7824 */ /* 0x100fe400078e024d */
[--C-:B------:R-:W-:Y:S02]  /*0e20*/  IMAD R29, R74, 0x9, R77.reuse ;  /* 0x000000094a1d7824 */ /* 0x100fe400078e024d */
[--C-:B------:R-:W-:Y:S02]  /*0e30*/  IMAD R31, R76, 0x9, R77.reuse ;  /* 0x000000094c1f7824 */ /* 0x100fe400078e024d */
[--C-:B------:R-:W-:Y:S02]  /*0e40*/  IMAD R33, R33, 0x9, R77.reuse ;  /* 0x0000000921217824 */ /* 0x100fe400078e024d */
[--C-:B------:R-:W-:Y:S02]  /*0e50*/  IMAD R35, R35, 0x9, R77.reuse ;  /* 0x0000000923237824 */ /* 0x100fe400078e024d */
[----:B------:R-:W-:-:S02]  /*0e60*/  IMAD R37, R37, 0x9, R77 ;  /* 0x0000000925257824 */ /* 0x000fc400078e024d */
[--C-:B-1----:R-:W-:Y:S02]  /*0e70*/  IMAD R39, R66, 0x9, R77.reuse ;  /* 0x0000000942277824 */ /* 0x102fe400078e024d */
[--C-:B------:R-:W-:Y:S02]  /*0e80*/  IMAD R46, R46, 0x9, R77.reuse ;  /* 0x000000092e2e7824 */ /* 0x100fe400078e024d */
[--C-:B------:R-:W-:Y:S02]  /*0e90*/  IMAD R44, R44, 0x9, R77.reuse ;  /* 0x000000092c2c7824 */ /* 0x100fe400078e024d */
[--C-:B------:R-:W-:Y:S01]  /*0ea0*/  IMAD R47, R62, 0x9, R77.reuse ;  /* 0x000000093e2f7824 */ /* 0x100fe200078e024d */
[C---:B------:R-:W-:Y:S01]  /*0eb0*/  LOP3.LUT R65, R55.reuse, 0x30, RZ, 0xfc, !PT ;  /* 0x0000003037417812 */ /* 0x040fe200078efcff */
[----:B------:R-:W-:Y:S01]  /*0ec0*/  IMAD R77, R64, 0x9, R77 ;  /* 0x00000009404d7824 */ /* 0x000fe200078e024d */
[C---:B------:R-:W-:Y:S02]  /*0ed0*/  LOP3.LUT R64, R55.reuse, 0xa0, RZ, 0xfc, !PT ;  /* 0x000000a037407812 */ /* 0x040fe400078efcff */
[----:B------:R-:W-:-:S02]  /*0ee0*/  LOP3.LUT R62, R55, 0x90, RZ, 0xfc, !PT ;  /* 0x00000090373e7812 */ /* 0x000fc400078efcff */
[----:B------:R-:W-:Y:S02]  /*0ef0*/  LEA R65, R65, UR4, 0x3 ;  /* 0x0000000441417c11 */ /* 0x000fe4000f8e18ff */
[----:B------:R-:W-:Y:S02]  /*0f00*/  LEA R72, R64, UR4, 0x3 ;  /* 0x0000000440487c11 */ /* 0x000fe4000f8e18ff */
[C---:B0-----:R-:W-:Y:S01]  /*0f10*/  FSETP.GEU.AND P6, PT, R57.reuse, -R58, PT ;  /* 0x8000003a3900720b */ /* 0x041fe20003fce000 */
[----:B------:R-:W-:Y:S01]  /*0f20*/  FADD R57, R57, R58 ;  /* 0x0000003a39397221 */ /* 0x000fe20000000000 */
[C---:B------:R-:W-:Y:S01]  /*0f30*/  LOP3.LUT R59, R55.reuse, 0x50, RZ, 0xfc, !PT ;  /* 0x00000050373b7812 */ /* 0x040fe200078efcff */
[----:B------:R-:W0:Y:S01]  /*0f40*/  LDS R65, [R65] ;  /* 0x0000000041417984 */ /* 0x000e220000000800 */
[----:B------:R-:W-:Y:S02]  /*0f50*/  LOP3.LUT R49, R55, 0x60, RZ, 0xfc, !PT ;  /* 0x0000006037317812 */ /* 0x000fe400078efcff */
[----:B------:R-:W-:Y:S01]  /*0f60*/  LEA R70, R62, UR4, 0x3 ;  /* 0x000000043e467c11 */ /* 0x000fe2000f8e18ff */
[----:B--2---:R-:W-:Y:S01]  /*0f70*/  FADD R62, R23, R34 ;  /* 0x00000022173e7221 */ /* 0x004fe20000000000 */
[----:B------:R-:W-:-:S02]  /*0f80*/  LOP3.LUT R64, R55, 0xc0, RZ, 0xfc, !PT ;  /* 0x000000c037407812 */ /* 0x000fc400078efcff */
[----:B------:R-:W-:Y:S02]  /*0f90*/  LOP3.LUT R58, R55, 0xd0, RZ, 0xfc, !PT ;  /* 0x000000d0373a7812 */ /* 0x000fe400078efcff */
[----:B------:R-:W-:Y:S02]  /*0fa0*/  FSETP.GEU.AND P5, PT, R23, -R34, PT ;  /* 0x800000221700720b */ /* 0x000fe40003fae000 */
[----:B------:R-:W-:Y:S01]  /*0fb0*/  LEA R63, R59, UR4, 0x3 ;  /* 0x000000043b3f7c11 */ /* 0x000fe2000f8e18ff */
[----:B------:R-:W-:Y:S01]  /*0fc0*/  LDS R23, [R70] ;  /* 0x0000000046177984 */ /* 0x000fe20000000800 */
[----:B------:R-:W-:Y:S02]  /*0fd0*/  LEA R68, R49, UR4, 0x3 ;  /* 0x0000000431447c11 */ /* 0x000fe4000f8e18ff */
[----:B------:R-:W-:Y:S01]  /*0fe0*/  LEA R71, R64, UR4, 0x3 ;  /* 0x0000000440477c11 */ /* 0x000fe2000f8e18ff */
[----:B------:R-:W-:Y:S01]  /*0ff0*/  LDS R34, [R72] ;  /* 0x0000000048227984 */ /* 0x000fe20000000800 */
[----:B------:R-:W-:-:S02]  /*1000*/  LOP3.LUT R59, R55, 0x70, RZ, 0xfc, !PT ;  /* 0x00000070373b7812 */ /* 0x000fc400078efcff */
[C---:B------:R-:W-:Y:S01]  /*1010*/  LOP3.LUT R49, R55.reuse, 0x80, RZ, 0xfc, !PT ;  /* 0x0000008037317812 */ /* 0x040fe200078efcff */
[----:B------:R-:W1:Y:S01]  /*1020*/  LDS R63, [R63] ;  /* 0x000000003f3f7984 */ /* 0x000e620000000800 */
[C---:B------:R-:W-:Y:S02]  /*1030*/  LOP3.LUT R66, R55.reuse, 0xb0, RZ, 0xfc, !PT ;  /* 0x000000b037427812 */ /* 0x040fe400078efcff */
[C---:B------:R-:W-:Y:S01]  /*1040*/  LOP3.LUT R64, R55.reuse, 0xe0, RZ, 0xfc, !PT ;  /* 0x000000e037407812 */ /* 0x040fe200078efcff */
[----:B------:R-:W-:Y:S01]  /*1050*/  LDS R71, [R71] ;  /* 0x0000000047477984 */ /* 0x000fe20000000800 */
[----:B------:R-:W-:Y:S02]  /*1060*/  LEA R73, R58, UR4, 0x3 ;  /* 0x000000043a497c11 */ /* 0x000fe4000f8e18ff */
[----:B------:R-:W-:Y:S02]  /*1070*/  LOP3.LUT R55, R55, 0xf0, RZ, 0xfc, !PT ;  /* 0x000000f037377812 */ /* 0x000fe400078efcff */
[----:B------:R-:W-:-:S02]  /*1080*/  SEL R58, R62, RZ, P5 ;  /* 0x000000ff3e3a7207 */ /* 0x000fc40002800000 */
[C---:B---3--:R-:W-:Y:S01]  /*1090*/  FSETP.GEU.AND P5, PT, R53.reuse, -R60, PT ;  /* 0x8000003c3500720b */ /* 0x048fe20003fae000 */
[----:B------:R-:W-:Y:S01]  /*10a0*/  FADD R53, R53, R60 ;  /* 0x0000003c35357221 */ /* 0x000fe20000000000 */
[----:B------:R-:W-:Y:S01]  /*10b0*/  LEA R61, R59, UR4, 0x3 ;  /* 0x000000043b3d7c11 */ /* 0x000fe2000f8e18ff */
[----:B------:R-:W-:Y:S01]  /*10c0*/  LDS R73, [R73] ;  /* 0x0000000049497984 */ /* 0x000fe20000000800 */
[----:B------:R-:W-:Y:S02]  /*10d0*/  LEA R49, R49, UR4, 0x3 ;  /* 0x0000000431317c11 */ /* 0x000fe4000f8e18ff */
[----:B------:R-:W-:Y:S01]  /*10e0*/  LEA R66, R66, UR4, 0x3 ;  /* 0x0000000442427c11 */ /* 0x000fe2000f8e18ff */
[----:B------:R-:W2:Y:S01]  /*10f0*/  LDS R59, [R68] ;  /* 0x00000000443b7984 */ /* 0x000ea20000000800 */
[----:B------:R-:W-:Y:S02]  /*1100*/  LEA R64, R64, UR4, 0x3 ;  /* 0x0000000440407c11 */ /* 0x000fe4000f8e18ff */
[----:B------:R-:W-:Y:S01]  /*1110*/  LEA R62, R55, UR4, 0x3 ;  /* 0x00000004373e7c11 */ /* 0x000fe2000f8e18ff */
[----:B------:R-:W3:Y:S01]  /*1120*/  LDS R61, [R61] ;  /* 0x000000003d3d7984 */ /* 0x000ee20000000800 */
[----:B------:R-:W-:Y:S01]  /*1130*/  SEL R60, R57, RZ, P6 ;  /* 0x000000ff393c7207 */ /* 0x000fe20003000000 */
[C---:B----4-:R-:W-:Y:S01]  /*1140*/  FADD R57, R2.reuse, R67 ;  /* 0x0000004302397221 */ /* 0x050fe20000000000 */
[----:B------:R-:W-:Y:S01]  /*1150*/  SEL R53, R53, RZ, P5 ;  /* 0x000000ff35357207 */ /* 0x000fe20002800000 */
[----:B------:R-:W4:Y:S01]  /*1160*/  LDS R49, [R49] ;  /* 0x0000000031317984 */ /* 0x000f220000000800 */
[----:B------:R-:W-:-:S03]  /*1170*/  FSETP.GEU.AND P5, PT, R2, -R67, PT ;  /* 0x800000430200720b */ /* 0x000fc60003fae000 */
[----:B------:R-:W5:Y:S04]  /*1180*/  LDS R69, [R66] ;  /* 0x0000000042457984 */ /* 0x000f680000000800 */
[----:B------:R-:W5:Y:S04]  /*1190*/  LDS R75, [R64] ;  /* 0x00000000404b7984 */ /* 0x000f680000000800 */
[----:B------:R-:W5:Y:S01]  /*11a0*/  LDS R2, [R62] ;  /* 0x000000003e027984 */ /* 0x000f620000000800 */
[----:B------:R-:W-:Y:S01]  /*11b0*/  BAR.SYNC.DEFER_BLOCKING 0x0 ;  /* 0x0000000000007b1d */ /* 0x000fe20000010000 */
[C---:B0-----:R-:W-:Y:S01]  /*11c0*/  FADD R55, R48.reuse, R65 ;  /* 0x0000004130377221 */ /* 0x041fe20000000000 */
[----:B------:R-:W-:Y:S01]  /*11d0*/  FSETP.GEU.AND P6, PT, R48, -R65, PT ;  /* 0x800000413000720b */ /* 0x000fe20003fce000 */
[----:B-1----:R-:W-:Y:S01]  /*11e0*/  FADD R48, R42, R63 ;  /* 0x0000003f2a307221 */ /* 0x002fe20000000000 */
[----:B------:R-:W-:-:S02]  /*11f0*/  SEL R57, R57, RZ, P5 ;  /* 0x000000ff39397207 */ /* 0x000fc40002800000 */
[----:B------:R-:W-:Y:S02]  /*1200*/  SEL R55, R55, RZ, P6 ;  /* 0x000000ff37377207 */ /* 0x000fe40003000000 */
[----:B------:R-:W-:Y:S01]  /*1210*/  FSETP.GEU.AND P6, PT, R42, -R63, PT ;  /* 0x8000003f2a00720b */ /* 0x000fe20003fce000 */
[----:B------:R-:W-:Y:S01]  /*1220*/  STS [R30], R32 ;  /* 0x000000201e007388 */ /* 0x000fe20000000800 */
[C---:B--2---:R-:W-:Y:S01]  /*1230*/  FADD R42, R40.reuse, R59 ;  /* 0x0000003b282a7221 */ /* 0x044fe20000000000 */
[----:B------:R-:W-:Y:S01]  /*1240*/  BAR.SYNC.DEFER_BLOCKING 0x0 ;  /* 0x0000000000007b1d */ /* 0x000fe20000010000 */
[----:B------:R-:W-:Y:S01]  /*1250*/  FSETP.GEU.AND P5, PT, R40, -R59, PT ;  /* 0x8000003b2800720b */ /* 0x000fe20003fae000 */
[----:B---3--:R-:W-:Y:S01]  /*1260*/  FADD R63, R38, R61 ;  /* 0x0000003d263f7221 */ /* 0x008fe20000000000 */
[----:B------:R-:W-:Y:S01]  /*1270*/  SEL R59, R48, RZ, P6 ;  /* 0x000000ff303b7207 */ /* 0x000fe20003000000 */
[----:B----4-:R-:W-:Y:S01]  /*1280*/  FADD R65, R36, R49 ;  /* 0x0000003124417221 */ /* 0x010fe20000000000 */
[----:B------:R-:W-:-:S02]  /*1290*/  FSETP.GEU.AND P6, PT, R38, -R61, PT ;  /* 0x8000003d2600720b */ /* 0x000fc40003fce000 */
[----:B------:R-:W-:Y:S02]  /*12a0*/  SEL R61, R42, RZ, P5 ;  /* 0x000000ff2a3d7207 */ /* 0x000fe40002800000 */
[----:B------:R-:W-:Y:S02]  /*12b0*/  FSETP.GEU.AND P5, PT, R36, -R49, PT ;  /* 0x800000312400720b */ /* 0x000fe40003fae000 */
[----:B------:R-:W-:Y:S01]  /*12c0*/  LEA R20, R20, UR4, 0x2 ;  /* 0x0000000414147c11 */ /* 0x000fe2000f8e10ff */
[C---:B------:R-:W-:Y:S01]  /*12d0*/  FADD R67, R22.reuse, R23 ;  /* 0x0000001716437221 */ /* 0x040fe20000000000 */
[----:B------:R-:W-:Y:S01]  /*12e0*/  SEL R65, R65, RZ, P5 ;  /* 0x000000ff41417207 */ /* 0x000fe20002800000 */
[----:B------:R-:W0:Y:S01]  /*12f0*/  LDC.64 R48, c[0x0][0x220] ;  /* 0x00008800ff307b82 */ /* 0x000e220000000a00 */
[----:B------:R-:W-:Y:S02]  /*1300*/  SEL R63, R63, RZ, P6 ;  /* 0x000000ff3f3f7207 */ /* 0x000fe40003000000 */
[C---:B------:R-:W-:Y:S01]  /*1310*/  FSETP.GEU.AND P5, PT, R21.reuse, -R34, PT ;  /* 0x800000221500720b */ /* 0x040fe20003fae000 */
[----:B------:R-:W-:Y:S01]  /*1320*/  FADD R34, R21, R34 ;  /* 0x0000002215227221 */ /* 0x000fe20000000000 */
[----:B------:R-:W-:-:S02]  /*1330*/  FSETP.GEU.AND P6, PT, R22, -R23, PT ;  /* 0x800000171600720b */ /* 0x000fc40003fce000 */
[----:B------:R-:W1:Y:S01]  /*1340*/  LDS.128 R20, [R20] ;  /* 0x0000000014147984 */ /* 0x000e620000000c00 */
[C---:B-----5:R-:W-:Y:S01]  /*1350*/  FADD R36, R28.reuse, R69 ;  /* 0x000000451c247221 */ /* 0x060fe20000000000 */
[----:B------:R-:W-:Y:S02]  /*1360*/  SEL R67, R67, RZ, P6 ;  /* 0x000000ff43437207 */ /* 0x000fe40003000000 */
[----:B------:R-:W-:Y:S01]  /*1370*/  FSETP.GEU.AND P6, PT, R28, -R69, PT ;  /* 0x800000451c00720b */ /* 0x000fe20003fce000 */
[----:B------:R-:W-:Y:S01]  /*1380*/  FADD R28, R26, R71 ;  /* 0x000000471a1c7221 */ /* 0x000fe20000000000 */
[----:B------:R-:W-:Y:S02]  /*1390*/  SEL R69, R34, RZ, P5 ;  /* 0x000000ff22457207 */ /* 0x000fe40002800000 */
[----:B------:R-:W-:Y:S02]  /*13a0*/  FSETP.GEU.AND P5, PT, R26, -R71, PT ;  /* 0x800000471a00720b */ /* 0x000fe40003fae000 */
[----:B------:R-:W-:-:S02]  /*13b0*/  SEL R71, R36, RZ, P6 ;  /* 0x000000ff24477207 */ /* 0x000fc40003000000 */
[C---:B------:R-:W-:Y:S01]  /*13c0*/  FSETP.GEU.AND P6, PT, R24.reuse, -R73, PT ;  /* 0x800000491800720b */ /* 0x040fe20003fce000 */
[----:B------:R-:W-:Y:S01]  /*13d0*/  FADD R24, R24, R73 ;  /* 0x0000004918187221 */ /* 0x000fe20000000000 */
[----:B0-----:R-:W-:Y:S01]  /*13e0*/  IMAD.WIDE R40, R41, 0x4, R48 ;  /* 0x0000000429287825 */ /* 0x001fe200078e0230 */
[----:B------:R-:W-:-:S03]  /*13f0*/  SEL R73, R28, RZ, P5 ;  /* 0x000000ff1c497207 */ /* 0x000fc60002800000 */
[----:B------:R-:W-:Y:S01]  /*1400*/  IMAD.WIDE R42, R43, 0x4, R48 ;  /* 0x000000042b2a7825 */ /* 0x000fe200078e0230 */
[----:B------:R-:W-:-:S03]  /*1410*/  FSETP.GEU.AND P5, PT, R54, -R75, PT ;  /* 0x8000004b3600720b */ /* 0x000fc60003fae000 */
[----:B------:R-:W-:Y:S01]  /*1420*/  FADD R54, R54, R75 ;  /* 0x0000004b36367221 */ /* 0x000fe20000000000 */
[----:B------:R-:W-:Y:S01]  /*1430*/  SEL R75, R24, RZ, P6 ;  /* 0x000000ff184b7207 */ /* 0x000fe20003000000 */
[----:B------:R0:W-:Y:S01]  /*1440*/  @!P4 STG.E desc[UR6][R40.64], R58 ;  /* 0x0000003a2800c986 */ /* 0x0001e2000c101906 */
[C---:B------:R-:W-:Y:S01]  /*1450*/  FSETP.GEU.AND P6, PT, R56.reuse, -R2, PT ;  /* 0x800000023800720b */ /* 0x040fe20003fce000 */
[----:B------:R-:W-:Y:S02]  /*1460*/  FADD R56, R56, R2 ;  /* 0x0000000238387221 */ /* 0x000fe40000000000 */
[----:B------:R2:W-:Y:S01]  /*1470*/  @!P4 STG.E desc[UR6][R42.64], R60 ;  /* 0x0000003c2a00c986 */ /* 0x0005e2000c101906 */
[----:B------:R-:W-:-:S04]  /*1480*/  IMAD.WIDE R2, R3, 0x4, R48 ;  /* 0x0000000403027825 */ /* 0x000fc800078e0230 */
[----:B------:R-:W-:-:S04]  /*1490*/  IMAD.WIDE R24, R25, 0x4, R48 ;  /* 0x0000000419187825 */ /* 0x000fc800078e0230 */
[----:B0-----:R-:W-:-:S04]  /*14a0*/  IMAD.WIDE R40, R46, 0x4, R48 ;  /* 0x000000042e287825 */ /* 0x001fc800078e0230 */
[----:B--2---:R-:W-:-:S04]  /*14b0*/  IMAD.WIDE R42, R44, 0x4, R48 ;  /* 0x000000042c2a7825 */ /* 0x004fc800078e0230 */
[----:B------:R-:W-:-:S04]  /*14c0*/  IMAD.WIDE R26, R27, 0x4, R48 ;  /* 0x000000041b1a7825 */ /* 0x000fc800078e0230 */
        /* <DEDUP_REMOVED lines=8> */
[----:B------:R-:W-:Y:S01]  /*1550*/  IMAD.WIDE R48, R77, 0x4, R48 ;  /* 0x000000044d307825 */ /* 0x000fe200078e0230 */
[----:B------:R-:W-:Y:S02]  /*1560*/  SEL R77, R54, RZ, P5 ;  /* 0x000000ff364d7207 */ /* 0x000fe40002800000 */
[----:B-1----:R-:W-:Y:S01]  /*1570*/  FSETP.GEU.AND P5, PT, R22, -R14, PT ;  /* 0x8000000e1600720b */ /* 0x002fe20003fae000 */
[----:B------:R0:W-:Y:S01]  /*1580*/  @!P4 STG.E desc[UR6][R2.64], R53 ;  /* 0x000000350200c986 */ /* 0x0001e2000c101906 */
[----:B------:R-:W-:Y:S02]  /*1590*/  SEL R56, R56, RZ, P6 ;  /* 0x000000ff38387207 */ /* 0x000fe40003000000 */
[----:B------:R-:W-:Y:S01]  /*15a0*/  FSETP.GEU.AND P6, PT, R23, -R15, PT ;  /* 0x8000000f1700720b */ /* 0x000fe20003fce000 */
[----:B------:R-:W-:Y:S04]  /*15b0*/  @!P4 STG.E desc[UR6][R24.64], R55 ;  /* 0x000000371800c986 */ /* 0x000fe8000c101906 */
[----:B------:R1:W-:Y:S01]  /*15c0*/  @!P4 STG.E desc[UR6][R26.64], R57 ;  /* 0x000000391a00c986 */ /* 0x0003e2000c101906 */
[----:B0-----:R-:W-:-:S02]  /*15d0*/  SEL R53, RZ, 0x1fffe, P5 ;  /* 0x0001fffeff357807 */ /* 0x001fc40002800000 */
[----:B------:R-:W-:Y:S02]  /*15e0*/  FSETP.GEU.AND P5, PT, R20, -R12, PT ;  /* 0x8000000c1400720b */ /* 0x000fe40003fae000 */
[----:B-1----:R-:W-:Y:S02]  /*15f0*/  SEL R26, RZ, 0x1, P6 ;  /* 0x00000001ff1a7807 */ /* 0x002fe40003000000 */
[----:B------:R-:W-:Y:S02]  /*1600*/  SEL R27, RZ, 0x7fff8, P5 ;  /* 0x0007fff8ff1b7807 */ /* 0x000fe40002800000 */
[----:B------:R-:W-:Y:S02]  /*1610*/  FSETP.GEU.AND P6, PT, R21, -R13, PT ;  /* 0x8000000d1500720b */ /* 0x000fe40003fce000 */
[----:B------:R-:W-:Y:S02]  /*1620*/  FSETP.GEU.AND P5, PT, R22, -R18, PT ;  /* 0x800000121600720b */ /* 0x000fe40003fae000 */
[----:B------:R-:W-:-:S02]  /*1630*/  SEL R24, RZ, 0x4, P6 ;  /* 0x00000004ff187807 */ /* 0x000fc40003000000 */
[----:B------:R-:W-:Y:S02]  /*1640*/  SEL R25, RZ, 0x1fffe, P5 ;  /* 0x0001fffeff197807 */ /* 0x000fe40002800000 */
[----:B------:R-:W-:Y:S02]  /*1650*/  FSETP.GEU.AND P6, PT, R23, -R19, PT ;  /* 0x800000131700720b */ /* 0x000fe40003fce000 */
[----:B------:R-:W-:Y:S02]  /*1660*/  FSETP.GEU.AND P5, PT, R20, -R16, PT ;  /* 0x800000101400720b */ /* 0x000fe40003fae000 */
[----:B------:R-:W-:Y:S02]  /*1670*/  SEL R2, RZ, 0x1, P6 ;  /* 0x00000001ff027807 */ /* 0x000fe40003000000 */
[----:B------:R-:W-:Y:S02]  /*1680*/  SEL R3, RZ, 0x7fff8, P5 ;  /* 0x0007fff8ff037807 */ /* 0x000fe40002800000 */
[----:B------:R-:W-:-:S02]  /*1690*/  FSETP.GEU.AND P6, PT, R22, -R6, PT ;  /* 0x800000061600720b */ /* 0x000fc40003fce000 */
[----:B------:R-:W-:Y:S01]  /*16a0*/  FSETP.GEU.AND P5, PT, R23, -R7, PT ;  /* 0x800000071700720b */ /* 0x000fe20003fae000 */
[----:B------:R-:W-:Y:S04]  /*16b0*/  @!P4 STG.E desc[UR6][R28.64], R59 ;  /* 0x0000003b1c00c986 */ /* 0x000fe8000c101906 */
[----:B------:R0:W-:Y:S04]  /*16c0*/  @!P4 STG.E desc[UR6][R30.64], R61 ;  /* 0x0000003d1e00c986 */ /* 0x0001e8000c101906 */
[----:B------:R1:W-:Y:S01]  /*16d0*/  @!P4 STG.E desc[UR6][R32.64], R63 ;  /* 0x0000003f2000c986 */ /* 0x0003e2000c101906 */
[----:B0-----:R-:W-:-:S02]  /*16e0*/  SEL R31, RZ, 0x1fffe, P6 ;  /* 0x0001fffeff1f7807 */ /* 0x001fc40003000000 */
[----:B------:R-:W-:Y:S02]  /*16f0*/  SEL R30, RZ, 0x1, P5 ;  /* 0x00000001ff1e7807 */ /* 0x000fe40002800000 */
[----:B------:R-:W-:Y:S02]  /*1700*/  FSETP.GEU.AND P6, PT, R20, -R4, PT ;  /* 0x800000041400720b */ /* 0x000fe40003fce000 */
[----:B------:R-:W-:Y:S02]  /*1710*/  FSETP.GEU.AND P5, PT, R21, -R5, PT ;  /* 0x800000051500720b */ /* 0x000fe40003fae000 */
[----:B------:R-:W-:Y:S02]  /*1720*/  SEL R29, RZ, 0x7fff8, P6 ;  /* 0x0007fff8ff1d7807 */ /* 0x000fe40003000000 */
[----:B------:R-:W-:Y:S02]  /*1730*/  SEL R28, RZ, 0x4, P5 ;  /* 0x00000004ff1c7807 */ /* 0x000fe40002800000 */
[----:B------:R-:W-:-:S02]  /*1740*/  FSETP.GEU.AND P6, PT, R22, -R10, PT ;  /* 0x8000000a1600720b */ /* 0x000fc40003fce000 */
[----:B------:R-:W-:Y:S01]  /*1750*/  FSETP.GEU.AND P5, PT, R23, -R11, PT ;  /* 0x8000000b1700720b */ /* 0x000fe20003fae000 */
[----:B------:R0:W-:Y:S03]  /*1760*/  @!P4 STG.E desc[UR6][R34.64], R65 ;  /* 0x000000412200c986 */ /* 0x0001e6000c101906 */
[----:B-1----:R-:W-:Y:S01]  /*1770*/  SEL R32, RZ, 0x1, P5 ;  /* 0x00000001ff207807 */ /* 0x002fe20002800000 */
[----:B------:R-:W-:Y:S01]  /*1780*/  IMAD.IADD R26, R26, 0x1, R53 ;  /* 0x000000011a1a7824 */ /* 0x000fe200078e0235 */
[----:B0-----:R-:W-:Y:S02]  /*1790*/  SEL R35, RZ, 0x1fffe, P6 ;  /* 0x0001fffeff237807 */ /* 0x001fe40003000000 */
[----:B------:R-:W-:-:S03]  /*17a0*/  FSETP.GEU.AND P6, PT, R20, -R8, PT ;  /* 0x800000081400720b */ /* 0x000fc60003fce000 */
[----:B------:R-:W-:Y:S01]  /*17b0*/  IMAD.IADD R32, R32, 0x1, R35 ;  /* 0x0000000120207824 */ /* 0x000fe200078e0223 */
[----:B------:R-:W-:Y:S02]  /*17c0*/  SEL R33, RZ, 0x7fff8, P6 ;  /* 0x0007fff8ff217807 */ /* 0x000fe40003000000 */
[----:B------:R-:W-:Y:S01]  /*17d0*/  FSETP.GEU.AND P6, PT, R21, -R9, PT ;  /* 0x800000091500720b */ /* 0x000fe20003fce000 */
[----:B------:R-:W-:Y:S01]  /*17e0*/  IMAD.IADD R25, R2, 0x1, R25 ;  /* 0x0000000102197824 */ /* 0x000fe200078e0219 */
[----:B------:R-:W-:Y:S01]  /*17f0*/  LOP3.LUT R26, R26, 0x3, RZ, 0xc0, !PT ;  /* 0x000000031a1a7812 */ /* 0x000fe200078ec0ff */
[----:B------:R-:W-:Y:S01]  /*1800*/  IMAD.IADD R30, R30, 0x1, R31 ;  /* 0x000000011e1e7824 */ /* 0x000fe200078e021f */
[----:B------:R-:W-:Y:S02]  /*1810*/  SEL R2, RZ, 0x4, P6 ;  /* 0x00000004ff027807 */ /* 0x000fe40003000000 */
[----:B------:R-:W-:Y:S02]  /*1820*/  LOP3.LUT R32, R32, 0x3, RZ, 0xc0, !PT ;  /* 0x0000000320207812 */ /* 0x000fe400078ec0ff */
[----:B------:R-:W-:-:S02]  /*1830*/  LOP3.LUT R30, R30, 0x3, RZ, 0xc0, !PT ;  /* 0x000000031e1e7812 */ /* 0x000fc400078ec0ff */
[----:B------:R-:W-:Y:S02]  /*1840*/  IADD3 R24, R26, R27, R24 ;  /* 0x0000001b1a187210 */ /* 0x000fe40007ffe018 */
[----:B------:R-:W-:Y:S02]  /*1850*/  IADD3 R32, R32, R33, R2 ;  /* 0x0000002120207210 */ /* 0x000fe40007ffe002 */
[----:B------:R-:W-:Y:S01]  /*1860*/  FSETP.GEU.AND P6, PT, R21, -R17, PT ;  /* 0x800000111500720b */ /* 0x000fe20003fce000 */
[----:B------:R-:W-:Y:S01]  /*1870*/  IMAD.SHL.U32 R26, R24, 0x100, RZ ;  /* 0x00000100181a7824 */ /* 0x000fe200078e00ff */
[----:B------:R-:W-:Y:S02]  /*1880*/  IADD3 R28, R30, R29, R28 ;  /* 0x0000001d1e1c7210 */ /* 0x000fe40007ffe01c */
[----:B------:R-:W-:Y:S02]  /*1890*/  LOP3.LUT R27, R32, 0xf, RZ, 0xc0, !PT ;  /* 0x0000000f201b7812 */ /* 0x000fe400078ec0ff */
[----:B------:R-:W-:-:S02]  /*18a0*/  SEL R2, RZ, 0x4, P6 ;  /* 0x00000004ff027807 */ /* 0x000fc40003000000 */
[----:B------:R-:W-:Y:S01]  /*18b0*/  LOP3.LUT R25, R25, 0x3, RZ, 0xc0, !PT ;  /* 0x0000000319197812 */ /* 0x000fe200078ec0ff */
[----:B------:R-:W-:-:S03]  /*18c0*/  IMAD R27, R28, 0x10, R27 ;  /* 0x000000101c1b7824 */ /* 0x000fc600078e021b */
[----:B------:R-:W-:Y:S02]  /*18d0*/  IADD3 R2, R25, R3, R2 ;  /* 0x0000000319027210 */ /* 0x000fe40007ffe002 */
[----:B------:R-:W-:Y:S02]  /*18e0*/  LOP3.LUT R3, R26, 0xf00, RZ, 0xe2, !PT ;  /* 0x00000f001a037812 */ /* 0x000fe400078ee2ff */
[----:B------:R-:W-:-:S03]  /*18f0*/  LOP3.LUT R27, R27, 0xff, RZ, 0xc0, !PT ;  /* 0x000000ff1b1b7812 */ /* 0x000fc600078ec0ff */
[----:B------:R-:W-:Y:S02]  /*1900*/  IMAD R2, R2, 0x1000, R3 ;  /* 0x0000100002027824 */ /* 0x000fe400078e0203 */
[----:B------:R-:W-:Y:S02]  /*1910*/  FADD R24, R22, R18 ;  /* 0x0000001216187221 */ /* 0x000fe40000000000 */
[----:B------:R-:W-:Y:S02]  /*1920*/  IMAD.IADD R27, R2, 0x1, R27 ;  /* 0x00000001021b7824 */ /* 0x000fe400078e021b */
[C---:B------:R-:W-:Y:S01]  /*1930*/  FADD R18, R22.reuse, R14 ;  /* 0x0000000e16127221 */ /* 0x040fe20000000000 */
[C---:B------:R-:W-:Y:S01]  /*1940*/  FADD R14, R22.reuse, R6 ;  /* 0x00000006160e7221 */ /* 0x040fe20000000000 */
[----:B------:R-:W-:Y:S01]  /*1950*/  FADD R22, R22, R10 ;  /* 0x0000000a16167221 */ /* 0x000fe20000000000 */
[C---:B------:R-:W-:Y:S01]  /*1960*/  FADD R10, R20.reuse, R16 ;  /* 0x00000010140a7221 */ /* 0x040fe20000000000 */
[----:B------:R-:W-:Y:S01]  /*1970*/  LOP3.LUT R27, R27, 0xffff, RZ, 0xc0, !PT ;  /* 0x0000ffff1b1b7812 */ /* 0x000fe200078ec0ff */
[C---:B------:R-:W-:Y:S01]  /*1980*/  FADD R16, R20.reuse, R12 ;  /* 0x0000000c14107221 */ /* 0x040fe20000000000 */
[----:B------:R-:W0:Y:S01]  /*1990*/  LDC.64 R2, c[0x0][0x228] ;  /* 0x00008a00ff027b82 */ /* 0x000e220000000a00 */
[C---:B------:R-:W-:Y:S01]  /*19a0*/  FADD R12, R20.reuse, R4 ;  /* 0x00000004140c7221 */ /* 0x040fe20000000000 */
[----:B------:R-:W-:Y:S01]  /*19b0*/  FADD R20, R20, R8 ;  /* 0x0000000814147221 */ /* 0x000fe20000000000 */
[----:B------:R-:W-:Y:S01]  /*19c0*/  SHF.R.U32.HI R4, RZ, 0xf, R27 ;  /* 0x0000000fff047819 */ /* 0x000fe2000001161b */
[C---:B------:R-:W-:Y:S01]  /*19d0*/  FADD R8, R21.reuse, R17 ;  /* 0x0000001115087221 */ /* 0x040fe20000000000 */
[C---:B------:R-:W-:Y:S01]  /*19e0*/  FADD R17, R21.reuse, R13 ;  /* 0x0000000d15117221 */ /* 0x040fe20000000000 */
[----:B------:R-:W-:Y:S01]  /*19f0*/  FADD R13, R21, R5 ;  /* 0x00000005150d7221 */ /* 0x000fe20000000000 */
[----:B------:R-:W-:Y:S01]  /*1a00*/  SHF.R.U32.HI R5, RZ, 0xe, R27 ;  /* 0x0000000eff057819 */ /* 0x000fe2000001161b */
[----:B------:R-:W-:Y:S01]  /*1a10*/  @!P4 STG.E desc[UR6][R36.64], R67 ;  /* 0x000000432400c986 */ /* 0x000fe2000c101906 */
[----:B------:R-:W-:Y:S01]  /*1a20*/  LOP3.LUT R4, R4, 0x1, RZ, 0xc0, !PT ;  /* 0x0000000104047812 */ /* 0x000fe200078ec0ff */
[C---:B------:R-:W-:Y:S01]  /*1a30*/  FADD R25, R23.reuse, R19 ;  /* 0x0000001317197221 */ /* 0x040fe20000000000 */
[----:B------:R-:W-:Y:S01]  /*1a40*/  SHF.R.U32.HI R6, RZ, 0xd, R27 ;  /* 0x0000000dff067819 */ /* 0x000fe2000001161b */
[----:B------:R-:W-:Y:S01]  /*1a50*/  @!P4 STG.E desc[UR6][R38.64], R69 ;  /* 0x000000452600c986 */ /* 0x000fe2000c101906 */
[C---:B------:R-:W-:Y:S01]  /*1a60*/  FADD R19, R23.reuse, R15 ;  /* 0x0000000f17137221 */ /* 0x040fe20000000000 */
[----:B------:R-:W-:Y:S01]  /*1a70*/  FADD R15, R23, R7 ;  /* 0x00000007170f7221 */ /* 0x000fe20000000000 */
[----:B------:R-:W-:Y:S01]  /*1a80*/  LOP3.LUT R5, R5, 0x1, RZ, 0xc0, !PT ;  /* 0x0000000105057812 */ /* 0x000fe200078ec0ff */
[----:B------:R-:W-:Y:S01]  /*1a90*/  @!P4 STG.E desc[UR6][R40.64], R71 ;  /* 0x000000472800c986 */ /* 0x000fe2000c101906 */
[----:B------:R-:W-:-:S02]  /*1aa0*/  ISETP.NE.U32.AND P6, PT, R4, 0x1, PT ;  /* 0x000000010400780c */ /* 0x000fc40003fc5070 */
[----:B------:R-:W-:Y:S01]  /*1ab0*/  SHF.R.U32.HI R7, RZ, 0xc, R27 ;  /* 0x0000000cff077819 */ /* 0x000fe2000001161b */
[----:B------:R-:W-:Y:S01]  /*1ac0*/  @!P4 STG.E desc[UR6][R42.64], R73 ;  /* 0x000000492a00c986 */ /* 0x000fe2000c101906 */
[----:B------:R-:W-:-:S03]  /*1ad0*/  LOP3.LUT R6, R6, 0x1, RZ, 0xc0, !PT ;  /* 0x0000000106067812 */ /* 0x000fc600078ec0ff */
[----:B------:R-:W-:Y:S01]  /*1ae0*/  @!P4 STG.E desc[UR6][R44.64], R75 ;  /* 0x0000004b2c00c986 */ /* 0x000fe2000c101906 */
[----:B------:R-:W-:-:S03]  /*1af0*/  SEL R4, R10, RZ, P6 ;  /* 0x000000ff0a047207 */ /* 0x000fc60003000000 */
[----:B------:R-:W-:Y:S01]  /*1b00*/  @!P4 STG.E desc[UR6][R46.64], R77 ;  /* 0x0000004d2e00c986 */ /* 0x000fe2000c101906 */
[----:B------:R-:W-:-:S03]  /*1b10*/  LOP3.LUT R7, R7, 0x1, RZ, 0xc0, !PT ;  /* 0x0000000107077812 */ /* 0x000fc600078ec0ff */
[----:B------:R-:W-:Y:S01]  /*1b20*/  @!P4 STG.E desc[UR6][R48.64], R56 ;  /* 0x000000383000c986 */ /* 0x000fe2000c101906 */
[----:B------:R-:W-:Y:S02]  /*1b30*/  ISETP.NE.U32.AND P4, PT, R5, 0x1, PT ;  /* 0x000000010500780c */ /* 0x000fe40003f85070 */
[----:B------:R-:W-:Y:S02]  /*1b40*/  ISETP.NE.U32.AND P6, PT, R6, 0x1, PT ;  /* 0x000000010600780c */ /* 0x000fe40003fc5070 */
[--C-:B------:R-:W-:Y:S02]  /*1b50*/  SHF.R.U32.HI R6, RZ, 0xb, R27.reuse ;  /* 0x0000000bff067819 */ /* 0x100fe4000001161b */
[----:B------:R-:W-:Y:S02]  /*1b60*/  SEL R5, R8, RZ, P4 ;  /* 0x000000ff08057207 */ /* 0x000fe40002000000 */
[----:B------:R-:W-:Y:S02]  /*1b70*/  ISETP.NE.U32.AND P4, PT, R7, 0x1, PT ;  /* 0x000000010700780c */ /* 0x000fe40003f85070 */
[----:B------:R-:W-:-:S02]  /*1b80*/  SHF.R.U32.HI R7, RZ, 0xa, R27 ;  /* 0x0000000aff077819 */ /* 0x000fc4000001161b */
[----:B------:R-:W-:Y:S01]  /*1b90*/  LOP3.LUT R8, R6, 0x1, RZ, 0xc0, !PT ;  /* 0x0000000106087812 */ /* 0x000fe200078ec0ff */
[----:B------:R-:W-:Y:S01]  /*1ba0*/  FADD R21, R21, R9 ;  /* 0x0000000915157221 */ /* 0x000fe20000000000 */
[----:B------:R-:W-:Y:S02]  /*1bb0*/  SHF.R.U32.HI R10, RZ, 0x9, R27 ;  /* 0x00000009ff0a7819 */ /* 0x000fe4000001161b */
[----:B------:R-:W-:Y:S01]  /*1bc0*/  SEL R6, R24, RZ, P6 ;  /* 0x000000ff18067207 */ /* 0x000fe20003000000 */
[----:B0-----:R-:W-:Y:S01]  /*1bd0*/  IMAD.WIDE R52, R52, 0x4, R2 ;  /* 0x0000000434347825 */ /* 0x001fe200078e0202 */
[----:B------:R-:W-:Y:S02]  /*1be0*/  LOP3.LUT R9, R7, 0x1, RZ, 0xc0, !PT ;  /* 0x0000000107097812 */ /* 0x000fe400078ec0ff */
[----:B------:R-:W-:Y:S01]  /*1bf0*/  ISETP.NE.U32.AND P6, PT, R8, 0x1, PT ;  /* 0x000000010800780c */ /* 0x000fe20003fc5070 */
[----:B------:R-:W-:Y:S01]  /*1c00*/  FADD R23, R23, R11 ;  /* 0x0000000b17177221 */ /* 0x000fe20000000000 */
[----:B------:R-:W-:-:S02]  /*1c10*/  SEL R7, R25, RZ, P4 ;  /* 0x000000ff19077207 */ /* 0x000fc40002000000 */
[--C-:B------:R-:W-:Y:S02]  /*1c20*/  SHF.R.U32.HI R8, RZ, 0x8, R27.reuse ;  /* 0x00000008ff087819 */ /* 0x100fe4000001161b */
[----:B------:R-:W-:Y:S02]  /*1c30*/  LOP3.LUT R10, R10, 0x1, RZ, 0xc0, !PT ;  /* 0x000000010a0a7812 */ /* 0x000fe400078ec0ff */
[----:B------:R-:W-:Y:S02]  /*1c40*/  SHF.R.U32.HI R11, RZ, 0x7, R27 ;  /* 0x00000007ff0b7819 */ /* 0x000fe4000001161b */
[----:B------:R-:W-:Y:S01]  /*1c50*/  ISETP.NE.U32.AND P4, PT, R9, 0x1, PT ;  /* 0x000000010900780c */ /* 0x000fe20003f85070 */
[----:B------:R0:W-:Y:S01]  /*1c60*/  @!P3 STG.E.128 desc[UR6][R52.64], R4 ;  /* 0x000000043400b986 */ /* 0x0001e2000c101d06 */
[----:B------:R-:W-:Y:S02]  /*1c70*/  LOP3.LUT R9, R8, 0x1, RZ, 0xc0, !PT ;  /* 0x0000000108097812 */ /* 0x000fe400078ec0ff */
[----:B------:R-:W-:-:S02]  /*1c80*/  ISETP.NE.U32.AND P3, PT, R10, 0x1, PT ;  /* 0x000000010a00780c */ /* 0x000fc40003f65070 */
[----:B------:R-:W-:Y:S02]  /*1c90*/  LOP3.LUT R11, R11, 0x1, RZ, 0xc0, !PT ;  /* 0x000000010b0b7812 */ /* 0x000fe400078ec0ff */
[----:B------:R-:W-:Y:S02]  /*1ca0*/  SHF.R.U32.HI R10, RZ, 0x6, R27 ;  /* 0x00000006ff0a7819 */ /* 0x000fe4000001161b */
[----:B------:R-:W-:Y:S02]  /*1cb0*/  SEL R8, R16, RZ, P6 ;  /* 0x000000ff10087207 */ /* 0x000fe40003000000 */
[----:B------:R-:W-:Y:S02]  /*1cc0*/  ISETP.NE.U32.AND P6, PT, R9, 0x1, PT ;  /* 0x000000010900780c */ /* 0x000fe40003fc5070 */
[----:B------:R-:W-:Y:S02]  /*1cd0*/  SEL R9, R17, RZ, P4 ;  /* 0x000000ff11097207 */ /* 0x000fe40002000000 */
[----:B------:R-:W-:-:S02]  /*1ce0*/  ISETP.NE.U32.AND P4, PT, R11, 0x1, PT ;  /* 0x000000010b00780c */ /* 0x000fc40003f85070 */
[--C-:B0-----:R-:W-:Y:S02]  /*1cf0*/  SHF.R.U32.HI R4, RZ, 0x5, R27.reuse ;  /* 0x00000005ff047819 */ /* 0x101fe4000001161b */
[--C-:B------:R-:W-:Y:S02]  /*1d00*/  SHF.R.U32.HI R5, RZ, 0x4, R27.reuse ;  /* 0x00000004ff057819 */ /* 0x100fe4000001161b */
[----:B------:R-:W-:Y:S02]  /*1d10*/  LOP3.LUT R11, R10, 0x1, RZ, 0xc0, !PT ;  /* 0x000000010a0b7812 */ /* 0x000fe400078ec0ff */
[----:B------:R-:W-:Y:S02]  /*1d20*/  SHF.R.U32.HI R6, RZ, 0x3, R27 ;  /* 0x00000003ff067819 */ /* 0x000fe4000001161b */
[----:B------:R-:W-:Y:S02]  /*1d30*/  LOP3.LUT R4, R4, 0x1, RZ, 0xc0, !PT ;  /* 0x0000000104047812 */ /* 0x000fe400078ec0ff */
[----:B------:R-:W-:-:S02]  /*1d40*/  LOP3.LUT R5, R5, 0x1, RZ, 0xc0, !PT ;  /* 0x0000000105057812 */ /* 0x000fc400078ec0ff */
[----:B------:R-:W-:Y:S02]  /*1d50*/  SEL R10, R18, RZ, P3 ;  /* 0x000000ff120a7207 */ /* 0x000fe40001800000 */
[----:B------:R-:W-:Y:S02]  /*1d60*/  ISETP.NE.U32.AND P3, PT, R11, 0x1, PT ;  /* 0x000000010b00780c */ /* 0x000fe40003f65070 */
[----:B------:R-:W-:Y:S02]  /*1d70*/  SEL R11, R19, RZ, P6 ;  /* 0x000000ff130b7207 */ /* 0x000fe40003000000 */
[----:B------:R-:W-:Y:S02]  /*1d80*/  LOP3.LUT R6, R6, 0x1, RZ, 0xc0, !PT ;  /* 0x0000000106067812 */ /* 0x000fe400078ec0ff */
[----:B------:R-:W-:Y:S02]  /*1d90*/  SEL R12, R12, RZ, P4 ;  /* 0x000000ff0c0c7207 */ /* 0x000fe40002000000 */
[----:B------:R-:W-:-:S02]  /*1da0*/  SHF.R.U32.HI R16, RZ, 0x2, R27 ;  /* 0x00000002ff107819 */ /* 0x000fc4000001161b */
[----:B------:R-:W-:Y:S02]  /*1db0*/  ISETP.NE.U32.AND P6, PT, R4, 0x1, PT ;  /* 0x000000010400780c */ /* 0x000fe40003fc5070 */
[----:B------:R-:W-:Y:S02]  /*1dc0*/  ISETP.NE.U32.AND P4, PT, R5, 0x1, PT ;  /* 0x000000010500780c */ /* 0x000fe40003f85070 */
[----:B------:R-:W-:Y:S01]  /*1dd0*/  SHF.R.U32.HI R27, RZ, 0x1, R27 ;  /* 0x00000001ff1b7819 */ /* 0x000fe2000001161b */
[--C-:B------:R-:W-:Y:S01]  /*1de0*/  IMAD.WIDE R4, R0, 0x4, R2.reuse ;  /* 0x0000000400047825 */ /* 0x100fe200078e0202 */
[----:B------:R-:W-:Y:S02]  /*1df0*/  SEL R13, R13, RZ, P3 ;  /* 0x000000ff0d0d7207 */ /* 0x000fe40001800000 */
[----:B------:R-:W-:Y:S01]  /*1e00*/  ISETP.NE.U32.AND P3, PT, R6, 0x1, PT ;  /* 0x000000010600780c */ /* 0x000fe20003f65070 */
[----:B------:R-:W-:Y:S01]  /*1e10*/  IMAD.WIDE R6, R51, 0x4, R2 ;  /* 0x0000000433067825 */ /* 0x000fe200078e0202 */
[----:B------:R-:W-:-:S02]  /*1e20*/  LOP3.LUT R16, R16, 0x1, RZ, 0xc0, !PT ;  /* 0x0000000110107812 */ /* 0x000fc400078ec0ff */
[----:B------:R-:W-:Y:S02]  /*1e30*/  LOP3.LUT R27, R27, 0x1, RZ, 0xc0, !PT ;  /* 0x000000011b1b7812 */ /* 0x000fe400078ec0ff */
[----:B------:R-:W-:Y:S02]  /*1e40*/  SEL R14, R14, RZ, P6 ;  /* 0x000000ff0e0e7207 */ /* 0x000fe40003000000 */
[----:B------:R-:W-:Y:S01]  /*1e50*/  SEL R15, R15, RZ, P4 ;  /* 0x000000ff0f0f7207 */ /* 0x000fe20002000000 */
[----:B------:R0:W-:Y:S01]  /*1e60*/  @!P2 STG.E.128 desc[UR6][R4.64], R8 ;  /* 0x000000080400a986 */ /* 0x0001e2000c101d06 */
[----:B------:R-:W-:Y:S02]  /*1e70*/  ISETP.NE.U32.AND P4, PT, R16, 0x1, PT ;  /* 0x000000011000780c */ /* 0x000fe40003f85070 */
[----:B------:R-:W-:Y:S01]  /*1e80*/  ISETP.NE.U32.AND P2, PT, R27, 0x1, PT ;  /* 0x000000011b00780c */ /* 0x000fe20003f45070 */
[----:B------:R0:W-:Y:S01]  /*1e90*/  @!P1 STG.E.128 desc[UR6][R6.64], R12 ;  /* 0x0000000c06009986 */ /* 0x0001e2000c101d06 */
[----:B------:R-:W-:Y:S01]  /*1ea0*/  IMAD.WIDE R2, R50, 0x4, R2 ;  /* 0x0000000432027825 */ /* 0x000fe200078e0202 */
[----:B------:R-:W-:-:S02]  /*1eb0*/  SEL R23, R23, RZ, P5 ;  /* 0x000000ff17177207 */ /* 0x000fc40002800000 */
[----:B------:R-:W-:Y:S02]  /*1ec0*/  SEL R20, R20, RZ, P3 ;  /* 0x000000ff14147207 */ /* 0x000fe40001800000 */
[----:B------:R-:W-:Y:S02]  /*1ed0*/  SEL R21, R21, RZ, P4 ;  /* 0x000000ff15157207 */ /* 0x000fe40002000000 */
[----:B------:R-:W-:Y:S01]  /*1ee0*/  SEL R22, R22, RZ, P2 ;  /* 0x000000ff16167207 */ /* 0x000fe20001000000 */
[----:B0-----:R-:W-:Y:S06]  /*1ef0*/  @P0 EXIT ;  /* 0x000000000000094d */ /* 0x001fec0003800000 */
[----:B------:R-:W-:Y:S01]  /*1f00*/  STG.E.128 desc[UR6][R2.64], R20 ;  /* 0x0000001402007986 */ /* 0x000fe2000c101d06 */
[----:B------:R-:W-:Y:S05]  /*1f10*/  EXIT ;  /* 0x000000000000794d */ /* 0x000fea0003800000 */
.L_x_0:
[----:B------:R-:W-:-:S00]  /*1f20*/  BRA `(.L_x_0) ;  /* 0xfffffffc00fc7947 */ /* 0x000fc0000383ffff */
[----:B------:R-:W-:-:S00]  /*1f30*/  NOP ;  /* 0x0000000000007918 */ /* 0x000fc00000000000 */
        /* <DEDUP_REMOVED lines=12> */
.L_x_1:


//--------------------- .nv.shared.triton_poi_fused_convolution_relu_10 --------------------------
	.section	.nv.shared.triton_poi_fused_convolution_relu_10,"aw",@nobits
	.sectionflags	@""
	.align	16
	.zero		1024


//--------------------- .nv.constant0.triton_poi_fused_convolution_relu_10 --------------------------
	.section	.nv.constant0.triton_poi_fused_convolution_relu_10,"a",@progbits
	.sectionflags	@""
	.align	4
.nv.constant0.triton_poi_fused_convolution_relu_10:
	.zero		568
